//
// Generated by NVIDIA NVVM Compiler
//
// Compiler Build ID: CL-36424714
// Cuda compilation tools, release 13.0, V13.0.88
// Based on NVVM 20.0.0
//

.version 9.0
.target sm_100
.address_size 64

	// .globl	gaussian_blur

.visible .entry gaussian_blur(
	.param .u64 .ptr .align 1 gaussian_blur_param_0,
	.param .u64 .ptr .align 1 gaussian_blur_param_1,
	.param .u32 gaussian_blur_param_2,
	.param .u32 gaussian_blur_param_3,
	.param .u32 gaussian_blur_param_4
)
{
	.reg .pred 	%p<9>;
	.reg .b32 	%r<111>;
	.reg .b32 	%f<139>;
	.reg .b64 	%rd<21>;

	ld.param.u64 	%rd3, [gaussian_blur_param_0];
	ld.param.u64 	%rd2, [gaussian_blur_param_1];
	ld.param.u32 	%r26, [gaussian_blur_param_2];
	ld.param.u32 	%r29, [gaussian_blur_param_3];
	ld.param.u32 	%r28, [gaussian_blur_param_4];
	cvta.to.global.u64 	%rd1, %rd3;
	mov.u32 	%r30, %ctaid.x;
	mov.u32 	%r31, %ntid.x;
	mov.u32 	%r32, %tid.x;
	mad.lo.s32 	%r1, %r30, %r31, %r32;
	mov.u32 	%r33, %ctaid.y;
	mov.u32 	%r34, %ntid.y;
	mov.u32 	%r35, %tid.y;
	mad.lo.s32 	%r36, %r33, %r34, %r35;
	setp.ge.s32 	%p1, %r1, %r26;
	setp.ge.s32 	%p2, %r36, %r29;
	or.pred  	%p3, %p1, %p2;
	@%p3 bra 	$L__BB0_11;
	neg.s32 	%r3, %r28;
	setp.lt.s32 	%p4, %r28, 0;
	mov.f32 	%f134, 0f00000000;
	mov.f32 	%f133, %f134;
	@%p4 bra 	$L__BB0_10;
	cvt.rn.f32.u32 	%f20, %r28;
	mul.f32 	%f21, %f20, 0f3F000000;
	add.s32 	%r4, %r26, -1;
	add.s32 	%r5, %r29, -1;
	add.f32 	%f22, %f21, %f21;
	mul.f32 	%f1, %f21, %f22;
	shl.b32 	%r37, %r28, 1;
	and.b32  	%r6, %r28, 1;
	sub.s32 	%r7, 1, %r28;
	and.b32  	%r38, %r37, -4;
	neg.s32 	%r8, %r38;
	sub.s32 	%r9, %r1, %r28;
	mov.f32 	%f133, 0f00000000;
	mov.u32 	%r104, %r3;
	mov.f32 	%f134, %f133;
$L__BB0_3:
	setp.lt.u32 	%p5, %r28, 2;
	add.s32 	%r39, %r104, %r36;
	max.s32 	%r40, %r39, 0;
	min.s32 	%r41, %r40, %r5;
	mul.lo.s32 	%r11, %r104, %r104;
	mul.lo.s32 	%r12, %r41, %r26;
	mov.u32 	%r110, %r3;
	@%p5 bra 	$L__BB0_7;
	mov.u32 	%r105, %r9;
	mov.u32 	%r106, %r28;
	mov.u32 	%r107, %r8;
	mov.u32 	%r108, %r7;
$L__BB0_5:
	.pragma "nounroll";
	add.s32 	%r42, %r108, -1;
	max.s32 	%r43, %r105, 0;
	min.s32 	%r44, %r43, %r4;
	mad.lo.s32 	%r45, %r42, %r42, %r11;
	neg.s32 	%r46, %r45;
	cvt.rn.f32.s32 	%f23, %r46;
	div.rn.f32 	%f24, %f23, %f1;
	fma.rn.f32 	%f25, %f24, 0f3BBB989D, 0f3F000000;
	cvt.sat.f32.f32 	%f26, %f25;
	mov.f32 	%f27, 0f4B400001;
	mov.f32 	%f28, 0f437C0000;
	fma.rm.f32 	%f29, %f26, %f28, %f27;
	add.f32 	%f30, %f29, 0fCB40007F;
	neg.f32 	%f31, %f30;
	fma.rn.f32 	%f32, %f24, 0f3FB8AA3B, %f31;
	fma.rn.f32 	%f33, %f24, 0f32A57060, %f32;
	mov.b32 	%r47, %f29;
	shl.b32 	%r48, %r47, 23;
	mov.b32 	%f34, %r48;
	ex2.approx.ftz.f32 	%f35, %f33;
	mul.f32 	%f36, %f35, %f34;
	add.s32 	%r49, %r44, %r12;
	mul.wide.s32 	%rd4, %r49, 4;
	add.s64 	%rd5, %rd1, %rd4;
	ld.global.f32 	%f37, [%rd5];
	fma.rn.f32 	%f38, %f37, %f36, %f134;
	add.f32 	%f39, %f133, %f36;
	add.s32 	%r50, %r106, -1;
	add.s32 	%r51, %r108, 2;
	add.s32 	%r52, %r105, 1;
	max.s32 	%r53, %r52, 0;
	min.s32 	%r54, %r53, %r4;
	mul.lo.s32 	%r55, %r108, %r50;
	sub.s32 	%r56, %r55, %r11;
	cvt.rn.f32.s32 	%f40, %r56;
	div.rn.f32 	%f41, %f40, %f1;
	fma.rn.f32 	%f42, %f41, 0f3BBB989D, 0f3F000000;
	cvt.sat.f32.f32 	%f43, %f42;
	fma.rm.f32 	%f44, %f43, %f28, %f27;
	add.f32 	%f45, %f44, 0fCB40007F;
	neg.f32 	%f46, %f45;
	fma.rn.f32 	%f47, %f41, 0f3FB8AA3B, %f46;
	fma.rn.f32 	%f48, %f41, 0f32A57060, %f47;
	mov.b32 	%r57, %f44;
	shl.b32 	%r58, %r57, 23;
	mov.b32 	%f49, %r58;
	ex2.approx.ftz.f32 	%f50, %f48;
	mul.f32 	%f51, %f50, %f49;
	add.s32 	%r59, %r54, %r12;
	mul.wide.s32 	%rd6, %r59, 4;
	add.s64 	%rd7, %rd1, %rd6;
	ld.global.f32 	%f52, [%rd7];
	fma.rn.f32 	%f53, %f52, %f51, %f38;
	add.f32 	%f54, %f39, %f51;
	mad.lo.s32 	%r60, %r108, %r108, %r108;
	add.s32 	%r61, %r108, %r60;
	add.s32 	%r62, %r105, 2;
	max.s32 	%r63, %r62, 0;
	min.s32 	%r64, %r63, %r4;
	add.s32 	%r65, %r61, %r11;
	not.b32 	%r66, %r65;
	cvt.rn.f32.s32 	%f55, %r66;
	div.rn.f32 	%f56, %f55, %f1;
	fma.rn.f32 	%f57, %f56, 0f3BBB989D, 0f3F000000;
	cvt.sat.f32.f32 	%f58, %f57;
	fma.rm.f32 	%f59, %f58, %f28, %f27;
	add.f32 	%f60, %f59, 0fCB40007F;
	neg.f32 	%f61, %f60;
	fma.rn.f32 	%f62, %f56, 0f3FB8AA3B, %f61;
	fma.rn.f32 	%f63, %f56, 0f32A57060, %f62;
	mov.b32 	%r67, %f59;
	shl.b32 	%r68, %r67, 23;
	mov.b32 	%f64, %r68;
	ex2.approx.ftz.f32 	%f65, %f63;
	mul.f32 	%f66, %f65, %f64;
	add.s32 	%r69, %r64, %r12;
	mul.wide.s32 	%rd8, %r69, 4;
	add.s64 	%rd9, %rd1, %rd8;
	ld.global.f32 	%f67, [%rd9];
	fma.rn.f32 	%f68, %f67, %f66, %f53;
	add.f32 	%f69, %f54, %f66;
	add.s32 	%r70, %r105, 3;
	max.s32 	%r71, %r70, 0;
	min.s32 	%r72, %r71, %r4;
	mad.lo.s32 	%r73, %r51, %r51, %r11;
	neg.s32 	%r74, %r73;
	cvt.rn.f32.s32 	%f70, %r74;
	div.rn.f32 	%f71, %f70, %f1;
	fma.rn.f32 	%f72, %f71, 0f3BBB989D, 0f3F000000;
	cvt.sat.f32.f32 	%f73, %f72;
	fma.rm.f32 	%f74, %f73, %f28, %f27;
	add.f32 	%f75, %f74, 0fCB40007F;
	neg.f32 	%f76, %f75;
	fma.rn.f32 	%f77, %f71, 0f3FB8AA3B, %f76;
	fma.rn.f32 	%f78, %f71, 0f32A57060, %f77;
	mov.b32 	%r75, %f74;
	shl.b32 	%r76, %r75, 23;
	mov.b32 	%f79, %r76;
	ex2.approx.ftz.f32 	%f80, %f78;
	mul.f32 	%f81, %f80, %f79;
	add.s32 	%r77, %r72, %r12;
	mul.wide.s32 	%rd10, %r77, 4;
	add.s64 	%rd11, %rd1, %rd10;
	ld.global.f32 	%f82, [%rd11];
	fma.rn.f32 	%f134, %f82, %f81, %f68;
	add.f32 	%f133, %f69, %f81;
	add.s32 	%r108, %r108, 4;
	add.s32 	%r107, %r107, 4;
	add.s32 	%r106, %r106, -4;
	add.s32 	%r105, %r105, 4;
	setp.ne.s32 	%p6, %r107, 0;
	@%p6 bra 	$L__BB0_5;
	add.s32 	%r110, %r108, -1;
$L__BB0_7:
	setp.eq.s32 	%p7, %r6, 0;
	@%p7 bra 	$L__BB0_9;
	add.s32 	%r78, %r110, %r1;
	max.s32 	%r79, %r78, 0;
	min.s32 	%r80, %r79, %r4;
	mad.lo.s32 	%r81, %r110, %r110, %r11;
	neg.s32 	%r82, %r81;
	cvt.rn.f32.s32 	%f83, %r82;
	div.rn.f32 	%f84, %f83, %f1;
	fma.rn.f32 	%f85, %f84, 0f3BBB989D, 0f3F000000;
	cvt.sat.f32.f32 	%f86, %f85;
	mov.f32 	%f87, 0f4B400001;
	mov.f32 	%f88, 0f437C0000;
	fma.rm.f32 	%f89, %f86, %f88, %f87;
	add.f32 	%f90, %f89, 0fCB40007F;
	neg.f32 	%f91, %f90;
	fma.rn.f32 	%f92, %f84, 0f3FB8AA3B, %f91;
	fma.rn.f32 	%f93, %f84, 0f32A57060, %f92;
	mov.b32 	%r83, %f89;
	shl.b32 	%r84, %r83, 23;
	mov.b32 	%f94, %r84;
	ex2.approx.ftz.f32 	%f95, %f93;
	mul.f32 	%f96, %f95, %f94;
	add.s32 	%r85, %r80, %r12;
	mul.wide.s32 	%rd12, %r85, 4;
	add.s64 	%rd13, %rd1, %rd12;
	ld.global.f32 	%f97, [%rd13];
	fma.rn.f32 	%f98, %f97, %f96, %f134;
	add.f32 	%f99, %f133, %f96;
	not.b32 	%r86, %r110;
	add.s32 	%r87, %r78, 1;
	max.s32 	%r88, %r87, 0;
	min.s32 	%r89, %r88, %r4;
	mad.lo.s32 	%r90, %r86, %r110, %r86;
	sub.s32 	%r91, %r90, %r11;
	cvt.rn.f32.s32 	%f100, %r91;
	div.rn.f32 	%f101, %f100, %f1;
	fma.rn.f32 	%f102, %f101, 0f3BBB989D, 0f3F000000;
	cvt.sat.f32.f32 	%f103, %f102;
	fma.rm.f32 	%f104, %f103, %f88, %f87;
	add.f32 	%f105, %f104, 0fCB40007F;
	neg.f32 	%f106, %f105;
	fma.rn.f32 	%f107, %f101, 0f3FB8AA3B, %f106;
	fma.rn.f32 	%f108, %f101, 0f32A57060, %f107;
	mov.b32 	%r92, %f104;
	shl.b32 	%r93, %r92, 23;
	mov.b32 	%f109, %r93;
	ex2.approx.ftz.f32 	%f110, %f108;
	mul.f32 	%f111, %f110, %f109;
	add.s32 	%r94, %r89, %r12;
	mul.wide.s32 	%rd14, %r94, 4;
	add.s64 	%rd15, %rd1, %rd14;
	ld.global.f32 	%f112, [%rd15];
	fma.rn.f32 	%f134, %f112, %f111, %f98;
	add.f32 	%f133, %f99, %f111;
	add.s32 	%r110, %r110, 2;
$L__BB0_9:
	add.s32 	%r95, %r110, %r1;
	max.s32 	%r96, %r95, 0;
	min.s32 	%r97, %r96, %r4;
	mad.lo.s32 	%r98, %r110, %r110, %r11;
	neg.s32 	%r99, %r98;
	cvt.rn.f32.s32 	%f113, %r99;
	div.rn.f32 	%f114, %f113, %f1;
	fma.rn.f32 	%f115, %f114, 0f3BBB989D, 0f3F000000;
	cvt.sat.f32.f32 	%f116, %f115;
	mov.f32 	%f117, 0f4B400001;
	mov.f32 	%f118, 0f437C0000;
	fma.rm.f32 	%f119, %f116, %f118, %f117;
	add.f32 	%f120, %f119, 0fCB40007F;
	neg.f32 	%f121, %f120;
	fma.rn.f32 	%f122, %f114, 0f3FB8AA3B, %f121;
	fma.rn.f32 	%f123, %f114, 0f32A57060, %f122;
	mov.b32 	%r100, %f119;
	shl.b32 	%r101, %r100, 23;
	mov.b32 	%f124, %r101;
	ex2.approx.ftz.f32 	%f125, %f123;
	mul.f32 	%f126, %f125, %f124;
	add.s32 	%r102, %r97, %r12;
	mul.wide.s32 	%rd16, %r102, 4;
	add.s64 	%rd17, %rd1, %rd16;
	ld.global.f32 	%f127, [%rd17];
	fma.rn.f32 	%f134, %f127, %f126, %f134;
	add.f32 	%f133, %f133, %f126;
	add.s32 	%r25, %r104, 1;
	setp.ne.s32 	%p8, %r104, %r28;
	mov.u32 	%r104, %r25;
	@%p8 bra 	$L__BB0_3;
$L__BB0_10:
	div.rn.f32 	%f128, %f134, %f133;
	mad.lo.s32 	%r103, %r26, %r36, %r1;
	cvta.to.global.u64 	%rd18, %rd2;
	mul.wide.s32 	%rd19, %r103, 4;
	add.s64 	%rd20, %rd18, %rd19;
	st.global.f32 	[%rd20], %f128;
$L__BB0_11:
	ret;

}


// ===== COMPILED SASS (sm_100) =====

	.target	sm_100

	.elftype	@"ET_EXEC"


//--------------------- .note.nv.tkinfo           --------------------------
	.section	.note.nv.tkinfo,"",@"SHT_NOTE"
	.sectionflags	@"SHF_NOTE_NV_TKINFO"
	.tkinfo
        /*0018*/ 	.word	0x00000002
        /*0030*/ 	.string	""
        /*0030*/ 	.string	"ptxas"
        /*0030*/ 	.string	"Cuda compilation tools, release 13.0, V13.0.88"
        /*0030*/ 	.string	"Build cuda_13.0.r13.0/compiler.36424714_0"
        /*0030*/ 	.string	"-arch sm_100 -m 64 "



//--------------------- .note.nv.cuinfo           --------------------------
	.section	.note.nv.cuinfo,"",@"SHT_NOTE"
	.sectionflags	@"SHF_NOTE_NV_CUINFO"
        /*0018*/ 	.short	0x0002
        /*001a*/ 	.short	0x0064
        /*001c*/ 	.short	0x0082
	.zero		2


//--------------------- .nv.info                  --------------------------
	.section	.nv.info,"",@"SHT_CUDA_INFO"
	.align	4


	//----- nvinfo : EIATTR_REGCOUNT
	.align		4
        /*0000*/ 	.byte	0x04, 0x2f
        /*0002*/ 	.short	(.L_1 - .L_0)
	.align		4
.L_0:
        /*0004*/ 	.word	index@(gaussian_blur)
        /*0008*/ 	.word	0x00000018


	//----- nvinfo : EIATTR_FRAME_SIZE
	.align		4
.L_1:
        /*000c*/ 	.byte	0x04, 0x11
        /*000e*/ 	.short	(.L_3 - .L_2)
	.align		4
.L_2:
        /*0010*/ 	.word	index@($__internal_0_$__cuda_sm3x_div_rn_noftz_f32_slowpath)
        /*0014*/ 	.word	0x00000000


	//----- nvinfo : EIATTR_FRAME_SIZE
	.align		4
.L_3:
        /*0018*/ 	.byte	0x04, 0x11
        /*001a*/ 	.short	(.L_5 - .L_4)
	.align		4
.L_4:
        /*001c*/ 	.word	index@(gaussian_blur)
        /*0020*/ 	.word	0x00000000


	//----- nvinfo : EIATTR_MIN_STACK_SIZE
	.align		4
.L_5:
        /*0024*/ 	.byte	0x04, 0x12
        /*0026*/ 	.short	(.L_7 - .L_6)
	.align		4
.L_6:
        /*0028*/ 	.word	index@(gaussian_blur)
        /*002c*/ 	.word	0x00000000
.L_7:


//--------------------- .nv.compat                --------------------------
	.section	.nv.compat,"",@"SHT_CUDA_COMPAT_INFO"
	.align	4
        /*0000*/ 	.byte	0x02, 0x09, 0x00, 0x00, 0x02, 0x02, 0x01, 0x00, 0x02, 0x05, 0x05, 0x00, 0x03, 0x07, 0x01, 0x01
        /*0010*/ 	.byte	0x02, 0x03, 0x00, 0x00, 0x02, 0x06, 0x01, 0x00, 0x04, 0x0b, 0x08, 0x00, 0x01, 0x00, 0x00, 0x00
        /*0020*/ 	.byte	0x00, 0x00, 0x00, 0x00


//--------------------- .nv.info.gaussian_blur    --------------------------
	.section	.nv.info.gaussian_blur,"",@"SHT_CUDA_INFO"
	.sectionflags	@""
	.align	4


	//----- nvinfo : EIATTR_CUDA_API_VERSION
	.align		4
        /*0000*/ 	.byte	0x04, 0x37
        /*0002*/ 	.short	(.L_9 - .L_8)
.L_8:
        /*0004*/ 	.word	0x00000082


	//----- nvinfo : EIATTR_KPARAM_INFO
	.align		4
.L_9:
        /*0008*/ 	.byte	0x04, 0x17
        /*000a*/ 	.short	(.L_11 - .L_10)
.L_10:
        /*000c*/ 	.word	0x00000000
        /*0010*/ 	.short	0x0004
        /*0012*/ 	.short	0x0018
        /*0014*/ 	.byte	0x00, 0xf0, 0x11, 0x00


	//----- nvinfo : EIATTR_KPARAM_INFO
	.align		4
.L_11:
        /*0018*/ 	.byte	0x04, 0x17
        /*001a*/ 	.short	(.L_13 - .L_12)
.L_12:
        /*001c*/ 	.word	0x00000000
        /*0020*/ 	.short	0x0003
        /*0022*/ 	.short	0x0014
        /*0024*/ 	.byte	0x00, 0xf0, 0x11, 0x00


	//----- nvinfo : EIATTR_KPARAM_INFO
	.align		4
.L_13:
        /*0028*/ 	.byte	0x04, 0x17
        /*002a*/ 	.short	(.L_15 - .L_14)
.L_14:
        /*002c*/ 	.word	0x00000000
        /*0030*/ 	.short	0x0002
        /*0032*/ 	.short	0x0010
        /*0034*/ 	.byte	0x00, 0xf0, 0x11, 0x00


	//----- nvinfo : EIATTR_KPARAM_INFO
	.align		4
.L_15:
        /*0038*/ 	.byte	0x04, 0x17
        /*003a*/ 	.short	(.L_17 - .L_16)
.L_16:
        /*003c*/ 	.word	0x00000000
        /*0040*/ 	.short	0x0001
        /*0042*/ 	.short	0x0008
        /*0044*/ 	.byte	0x00, 0xf5, 0x21, 0x00


	//----- nvinfo : EIATTR_KPARAM_INFO
	.align		4
.L_17:
        /*0048*/ 	.byte	0x04, 0x17
        /*004a*/ 	.short	(.L_19 - .L_18)
.L_18:
        /*004c*/ 	.word	0x00000000
        /*0050*/ 	.short	0x0000
        /*0052*/ 	.short	0x0000
        /*0054*/ 	.byte	0x00, 0xf5, 0x21, 0x00


	//----- nvinfo : EIATTR_SPARSE_MMA_MASK
	.align		4
.L_19:
        /*0058*/ 	.byte	0x03, 0x50
        /*005a*/ 	.short	0x0000


	//----- nvinfo : EIATTR_MAXREG_COUNT
	.align		4
        /*005c*/ 	.byte	0x03, 0x1b
        /*005e*/ 	.short	0x00ff


	//----- nvinfo : EIATTR_MERCURY_ISA_VERSION
	.align		4
        /*0060*/ 	.byte	0x03, 0x5f
        /*0062*/ 	.short	0x0101


	//----- nvinfo : EIATTR_VRC_CTA_INIT_COUNT
	.align		4
        /*0064*/ 	.byte	0x02, 0x4a
	.zero		1
	.zero		1


	//----- nvinfo : EIATTR_EXIT_INSTR_OFFSETS
	.align		4
        /*0068*/ 	.byte	0x04, 0x1c
        /*006a*/ 	.short	(.L_21 - .L_20)


	//   ....[0]....
.L_20:
        /*006c*/ 	.word	0x000000c0


	//   ....[1]....
        /*0070*/ 	.word	0x00001360


	//----- nvinfo : EIATTR_CRS_STACK_SIZE
	.align		4
.L_21:
        /*0074*/ 	.byte	0x04, 0x1e
        /*0076*/ 	.short	(.L_23 - .L_22)
.L_22:
        /*0078*/ 	.word	0x00000000


	//----- nvinfo : EIATTR_CBANK_PARAM_SIZE
	.align		4
.L_23:
        /*007c*/ 	.byte	0x03, 0x19
        /*007e*/ 	.short	0x001c


	//----- nvinfo : EIATTR_PARAM_CBANK
	.align		4
        /*0080*/ 	.byte	0x04, 0x0a
        /*0082*/ 	.short	(.L_25 - .L_24)
	.align		4
.L_24:
        /*0084*/ 	.word	index@(.nv.constant0.gaussian_blur)
        /*0088*/ 	.short	0x0380
        /*008a*/ 	.short	0x001c


	//----- nvinfo : EIATTR_SW_WAR
	.align		4
.L_25:
        /*008c*/ 	.byte	0x04, 0x36
        /*008e*/ 	.short	(.L_27 - .L_26)
.L_26:
        /*0090*/ 	.word	0x00000008
.L_27:


//--------------------- .nv.callgraph             --------------------------
	.section	.nv.callgraph,"",@"SHT_CUDA_CALLGRAPH"
	.align	4
	.sectionentsize	8
	.align		4
        /*0000*/ 	.word	0x00000000
	.align		4
        /*0004*/ 	.word	0xffffffff
	.align		4
        /*0008*/ 	.word	0x00000000
	.align		4
        /*000c*/ 	.word	0xfffffffe
	.align		4
        /*0010*/ 	.word	0x00000000
	.align		4
        /*0014*/ 	.word	0xfffffffd
	.align		4
        /*0018*/ 	.word	0x00000000
	.align		4
        /*001c*/ 	.word	0xfffffffc


//--------------------- .text.gaussian_blur       --------------------------
	.section	.text.gaussian_blur,"ax",@progbits
	.align	128
        .global         gaussian_blur
        .type           gaussian_blur,@function
        .size           gaussian_blur,(.L_x_26 - gaussian_blur)
        .other          gaussian_blur,@"STO_CUDA_ENTRY STV_DEFAULT"
gaussian_blur:
.text.gaussian_blur:
[----:B------:R-:W-:Y:S01]  /*0000*/  LDC R1, c[0x0][0x37c] ;  /* 0x0000df00ff017b82 */ /* 0x000fe20000000800 */
[----:B------:R-:W0:Y:S07]  /*0010*/  S2R R3, SR_TID.Y ;  /* 0x0000000000037919 */ /* 0x000e2e0000002200 */
[----:B------:R-:W1:Y:S01]  /*0020*/  LDC R5, c[0x0][0x360] ;  /* 0x0000d800ff057b82 */ /* 0x000e620000000800 */
[----:B------:R-:W2:Y:S01]  /*0030*/  LDCU.64 UR4, c[0x0][0x390] ;  /* 0x00007200ff0477ac */ /* 0x000ea20008000a00 */
[----:B------:R-:W1:Y:S06]  /*0040*/  S2R R0, SR_TID.X ;  /* 0x0000000000007919 */ /* 0x000e6c0000002100 */
[----:B------:R-:W0:Y:S08]  /*0050*/  S2UR UR7, SR_CTAID.Y ;  /* 0x00000000000779c3 */ /* 0x000e300000002600 */
[----:B------:R-:W0:Y:S08]  /*0060*/  LDC R4, c[0x0][0x364] ;  /* 0x0000d900ff047b82 */ /* 0x000e300000000800 */
[----:B------:R-:W1:Y:S01]  /*0070*/  S2UR UR6, SR_CTAID.X ;  /* 0x00000000000679c3 */ /* 0x000e620000002500 */
[----:B0-----:R-:W-:-:S05]  /*0080*/  IMAD R4, R4, UR7, R3 ;  /* 0x0000000704047c24 */ /* 0x001fca000f8e0203 */
[----:B--2---:R-:W-:Y:S01]  /*0090*/  ISETP.GE.AND P0, PT, R4, UR5, PT ;  /* 0x0000000504007c0c */ /* 0x004fe2000bf06270 */
[----:B-1----:R-:W-:-:S05]  /*00a0*/  IMAD R5, R5, UR6, R0 ;  /* 0x0000000605057c24 */ /* 0x002fca000f8e0200 */
[----:B------:R-:W-:-:S13]  /*00b0*/  ISETP.GE.OR P0, PT, R5, UR4, P0 ;  /* 0x0000000405007c0c */ /* 0x000fda0008706670 */
[----:B------:R-:W-:Y:S05]  /*00c0*/  @P0 EXIT ;  /* 0x000000000000094d */ /* 0x000fea0003800000 */
[----:B------:R-:W0:Y:S01]  /*00d0*/  LDCU UR8, c[0x0][0x398] ;  /* 0x00007300ff0877ac */ /* 0x000e220008000800 */
[----:B------:R-:W-:Y:S01]  /*00e0*/  HFMA2 R11, -RZ, RZ, 0, 0 ;  /* 0x00000000ff0b7431 */ /* 0x000fe200000001ff */
[----:B------:R-:W-:Y:S01]  /*00f0*/  MOV R12, RZ ;  /* 0x000000ff000c7202 */ /* 0x000fe20000000f00 */
[----:B------:R-:W1:Y:S01]  /*0100*/  LDCU.64 UR16, c[0x0][0x358] ;  /* 0x00006b00ff1077ac */ /* 0x000e620008000a00 */
[----:B0-----:R-:W-:-:S09]  /*0110*/  UISETP.GE.AND UP0, UPT, UR8, URZ, UPT ;  /* 0x000000ff0800728c */ /* 0x001fd2000bf06270 */
[----:B-1----:R-:W-:Y:S05]  /*0120*/  BRA.U !UP0, `(.L_x_0) ;  /* 0x0000001108407547 */ /* 0x002fea000b800000 */
[----:B------:R-:W-:Y:S01]  /*0130*/  I2FP.F32.U32 R0, UR8 ;  /* 0x0000000800007c45 */ /* 0x000fe20008201000 */
[----:B------:R-:W-:Y:S02]  /*0140*/  USHF.L.U32 UR6, UR8, 0x1, URZ ;  /* 0x0000000108067899 */ /* 0x000fe400080006ff */
[----:B------:R-:W-:Y:S01]  /*0150*/  IADD3 R6, PT, PT, R5, -UR8, RZ ;  /* 0x8000000805067c10 */ /* 0x000fe2000fffe0ff */
[----:B------:R-:W-:Y:S01]  /*0160*/  UIADD3 UR11, UPT, UPT, -UR8, URZ, URZ ;  /* 0x000000ff080b7290 */ /* 0x000fe2000fffe1ff */
[----:B------:R-:W-:Y:S01]  /*0170*/  MOV R12, RZ ;  /* 0x000000ff000c7202 */ /* 0x000fe20000000f00 */
[----:B------:R-:W-:Y:S01]  /*0180*/  FMUL R0, R0, 0.5 ;  /* 0x3f00000000007820 */ /* 0x000fe20000400000 */
[----:B------:R-:W-:Y:S01]  /*0190*/  ULOP3.LUT UR7, UR6, 0xfffffffc, URZ, 0xc0, !UPT ;  /* 0xfffffffc06077892 */ /* 0x000fe2000f8ec0ff */
[----:B------:R-:W-:Y:S01]  /*01a0*/  MOV R11, RZ ;  /* 0x000000ff000b7202 */ /* 0x000fe20000000f00 */
[----:B------:R-:W-:Y:S01]  /*01b0*/  UIADD3 UR4, UPT, UPT, UR4, -0x1, URZ ;  /* 0xffffffff04047890 */ /* 0x000fe2000fffe0ff */
[----:B------:R-:W-:Y:S01]  /*01c0*/  FADD R3, R0, R0 ;  /* 0x0000000000037221 */ /* 0x000fe20000000000 */
[----:B------:R-:W-:-:S02]  /*01d0*/  UIADD3 UR12, UPT, UPT, -UR7, URZ, URZ ;  /* 0x000000ff070c7290 */ /* 0x000fc4000fffe1ff */
[----:B------:R-:W-:Y:S01]  /*01e0*/  UIADD3 UR5, UPT, UPT, UR5, -0x1, URZ ;  /* 0xffffffff05057890 */ /* 0x000fe2000fffe0ff */
[----:B------:R-:W-:Y:S01]  /*01f0*/  FMUL R3, R0, R3 ;  /* 0x0000000300037220 */ /* 0x000fe20000400000 */
[----:B------:R-:W-:Y:S01]  /*0200*/  UIADD3 UR6, UPT, UPT, -UR8, 0x1, URZ ;  /* 0x0000000108067890 */ /* 0x000fe2000fffe1ff */
[----:B------:R-:W-:-:S11]  /*0210*/  UMOV UR7, UR11 ;  /* 0x0000000b00077c82 */ /* 0x000fd60008000000 */
.L_x_11:
[----:B------:R-:W0:Y:S01]  /*0220*/  LDCU UR8, c[0x0][0x398] ;  /* 0x00007300ff0877ac */ /* 0x000e220008000800 */
[----:B------:R-:W-:Y:S01]  /*0230*/  VIADDMNMX R7, R4, UR7, RZ, !PT ;  /* 0x0000000704077c46 */ /* 0x000fe2000f8001ff */
[----:B------:R-:W-:-:S03]  /*0240*/  UIMAD UR13, UR7, UR7, URZ ;  /* 0x00000007070d72a4 */ /* 0x000fc6000f8e02ff */
[----:B------:R-:W-:Y:S01]  /*0250*/  VIMNMX R7, PT, PT, R7, UR5, PT ;  /* 0x0000000507077c48 */ /* 0x000fe2000bfe0100 */
[----:B0-----:R-:W-:-:S03]  /*0260*/  UISETP.GE.U32.AND UP0, UPT, UR8, 0x2, UPT ;  /* 0x000000020800788c */ /* 0x001fc6000bf06070 */
[----:B------:R-:W-:-:S06]  /*0270*/  UMOV UR8, UR11 ;  /* 0x0000000b00087c82 */ /* 0x000fcc0008000000 */
[----:B------:R-:W-:Y:S05]  /*0280*/  BRA.U !UP0, `(.L_x_1) ;  /* 0x0000000908307547 */ /* 0x000fea000b800000 */
[----:B------:R-:W0:Y:S01]  /*0290*/  LDC.64 R14, c[0x0][0x380] ;  /* 0x0000e000ff0e7b82 */ /* 0x000e220000000a00 */
[----:B------:R-:W-:Y:S01]  /*02a0*/  MOV R8, R6 ;  /* 0x0000000600087202 */ /* 0x000fe20000000f00 */
[----:B------:R-:W1:Y:S01]  /*02b0*/  LDCU UR15, c[0x0][0x398] ;  /* 0x00007300ff0f77ac */ /* 0x000e620008000800 */
[----:B------:R-:W2:Y:S01]  /*02c0*/  LDCU UR18, c[0x0][0x390] ;  /* 0x00007200ff1277ac */ /* 0x000ea20008000800 */
[----:B------:R-:W-:Y:S01]  /*02d0*/  UMOV UR8, UR12 ;  /* 0x0000000c00087c82 */ /* 0x000fe20008000000 */
[----:B------:R-:W-:-:S05]  /*02e0*/  UMOV UR9, UR6 ;  /* 0x0000000600097c82 */ /* 0x000fca0008000000 */
.L_x_6:
[----:B------:R-:W-:Y:S01]  /*02f0*/  UIADD3 UR10, UPT, UPT, UR9, -0x1, URZ ;  /* 0xffffffff090a7890 */ /* 0x000fe2000fffe0ff */
[----:B------:R-:W3:Y:S01]  /*0300*/  MUFU.RCP R2, R3 ;  /* 0x0000000300027308 */ /* 0x000ee20000001000 */
[----:B------:R-:W-:Y:S02]  /*0310*/  VIMNMX R18, PT, PT, RZ, R8, !PT ;  /* 0x00000008ff127248 */ /* 0x000fe40007fe0100 */
[----:B------:R-:W-:Y:S02]  /*0320*/  UIMAD UR10, UR10, UR10, UR13 ;  /* 0x0000000a0a0a72a4 */ /* 0x000fe4000f8e020d */
[----:B------:R-:W-:Y:S02]  /*0330*/  VIMNMX R18, PT, PT, R18, UR4, PT ;  /* 0x0000000412127c48 */ /* 0x000fe4000bfe0100 */
[----:B------:R-:W-:-:S06]  /*0340*/  UIADD3 UR10, UPT, UPT, -UR10, URZ, URZ ;  /* 0x000000ff0a0a7290 */ /* 0x000fcc000fffe1ff */
[----:B------:R-:W-:-:S04]  /*0350*/  I2FP.F32.S32 R0, UR10 ;  /* 0x0000000a00007c45 */ /* 0x000fc80008201400 */
[----:B------:R-:W4:Y:S01]  /*0360*/  FCHK P0, R0, R3 ;  /* 0x0000000300007302 */ /* 0x000f220000000000 */
[----:B---3--:R-:W-:-:S04]  /*0370*/  FFMA R9, -R3, R2, 1 ;  /* 0x3f80000003097423 */ /* 0x008fc80000000102 */
[----:B------:R-:W-:-:S04]  /*0380*/  FFMA R9, R2, R9, R2 ;  /* 0x0000000902097223 */ /* 0x000fc80000000002 */
[----:B------:R-:W-:-:S04]  /*0390*/  FFMA R2, R0, R9, RZ ;  /* 0x0000000900027223 */ /* 0x000fc800000000ff */
[----:B------:R-:W-:-:S04]  /*03a0*/  FFMA R10, -R3, R2, R0 ;  /* 0x00000002030a7223 */ /* 0x000fc80000000100 */
[----:B------:R-:W-:Y:S01]  /*03b0*/  FFMA R9, R9, R10, R2 ;  /* 0x0000000a09097223 */ /* 0x000fe20000000002 */
[----:B----4-:R-:W-:Y:S06]  /*03c0*/  @!P0 BRA `(.L_x_2) ;  /* 0x00000000000c8947 */ /* 0x010fec0003800000 */
[----:B------:R-:W-:-:S07]  /*03d0*/  MOV R2, 0x3f0 ;  /* 0x000003f000027802 */ /* 0x000fce0000000f00 */
[----:B012---:R-:W-:Y:S05]  /*03e0*/  CALL.REL.NOINC `($__internal_0_$__cuda_sm3x_div_rn_noftz_f32_slowpath) ;  /* 0x0000000c00e07944 */ /* 0x007fea0003c00000 */
[----:B------:R-:W-:-:S07]  /*03f0*/  MOV R9, R0 ;  /* 0x0000000000097202 */ /* 0x000fce0000000f00 */
.L_x_2:
[----:B--2---:R-:W-:-:S04]  /*0400*/  IMAD R17, R7, UR18, R18 ;  /* 0x0000001207117c24 */ /* 0x004fc8000f8e0212 */
[----:B0-----:R-:W-:-:S05]  /*0410*/  IMAD.WIDE R16, R17, 0x4, R14 ;  /* 0x0000000411107825 */ /* 0x001fca00078e020e */
[----:B------:R0:W2:Y:S01]  /*0420*/  LDG.E R2, desc[UR16][R16.64] ;  /* 0x0000001010027981 */ /* 0x0000a2000c1e1900 */
[----:B------:R-:W-:Y:S01]  /*0430*/  HFMA2 R0, -RZ, RZ, 0.96630859375, -0.0022525787353515625 ;  /* 0x3bbb989dff007431 */ /* 0x000fe200000001ff */
[----:B------:R-:W-:Y:S01]  /*0440*/  MOV R13, 0x437c0000 ;  /* 0x437c0000000d7802 */ /* 0x000fe20000000f00 */
[----:B------:R-:W3:Y:S01]  /*0450*/  MUFU.RCP R18, R3 ;  /* 0x0000000300127308 */ /* 0x000ee20000001000 */
[----:B-1----:R-:W-:Y:S02]  /*0460*/  UIADD3 UR10, UPT, UPT, UR15, -0x1, URZ ;  /* 0xffffffff0f0a7890 */ /* 0x002fe4000fffe0ff */
[----:B------:R-:W-:Y:S02]  /*0470*/  UIADD3 UR14, UPT, UPT, UR9, 0x2, URZ ;  /* 0x00000002090e7890 */ /* 0x000fe4000fffe0ff */
[----:B------:R-:W-:Y:S01]  /*0480*/  UIMAD UR10, UR10, UR9, -UR13 ;  /* 0x000000090a0a72a4 */ /* 0x000fe2000f8e0a0d */
[----:B------:R-:W-:-:S05]  /*0490*/  FFMA.SAT R0, R9, R0, 0.5 ;  /* 0x3f00000009007423 */ /* 0x000fca0000002000 */
[----:B------:R-:W-:Y:S01]  /*04a0*/  I2FP.F32.S32 R20, UR10 ;  /* 0x0000000a00147c45 */ /* 0x000fe20008201400 */
[----:B------:R-:W-:-:S03]  /*04b0*/  FFMA.RM R10, R0, R13, 12582913 ;  /* 0x4b400001000a7423 */ /* 0x000fc6000000400d */
[----:B------:R-:W-:Y:S01]  /*04c0*/  FCHK P0, R20, R3 ;  /* 0x0000000314007302 */ /* 0x000fe20000000000 */
[C---:B------:R-:W-:Y:S01]  /*04d0*/  FADD R0, R10.reuse, -12583039 ;  /* 0xcb40007f0a007421 */ /* 0x040fe20000000000 */
[----:B---3--:R-:W-:Y:S01]  /*04e0*/  FFMA R13, -R3, R18, 1 ;  /* 0x3f800000030d7423 */ /* 0x008fe20000000112 */
[----:B------:R-:W-:Y:S02]  /*04f0*/  SHF.L.U32 R10, R10, 0x17, RZ ;  /* 0x000000170a0a7819 */ /* 0x000fe400000006ff */
[----:B------:R-:W-:-:S04]  /*0500*/  FFMA R0, R9, 1.4426950216293334961, -R0 ;  /* 0x3fb8aa3b09007823 */ /* 0x000fc80000000800 */
[----:B------:R-:W-:Y:S01]  /*0510*/  FFMA R9, R9, 1.925963033500011079e-08, R0 ;  /* 0x32a5706009097823 */ /* 0x000fe20000000000 */
[----:B------:R-:W-:Y:S01]  /*0520*/  FFMA R0, R18, R13, R18 ;  /* 0x0000000d12007223 */ /* 0x000fe20000000012 */
[----:B------:R-:W-:-:S03]  /*0530*/  VIADDMNMX R18, R8, 0x1, RZ, !PT ;  /* 0x0000000108127846 */ /* 0x000fc600078001ff */
[----:B------:R-:W-:Y:S01]  /*0540*/  FFMA R13, R0, R20, RZ ;  /* 0x00000014000d7223 */ /* 0x000fe200000000ff */
[----:B------:R-:W1:Y:S01]  /*0550*/  MUFU.EX2 R9, R9 ;  /* 0x0000000900097308 */ /* 0x000e620000000800 */
[----:B------:R-:W-:Y:S02]  /*0560*/  VIMNMX R18, PT, PT, R18, UR4, PT ;  /* 0x0000000412127c48 */ /* 0x000fe4000bfe0100 */
[----:B0-----:R-:W-:-:S04]  /*0570*/  FFMA R16, -R3, R13, R20 ;  /* 0x0000000d03107223 */ /* 0x001fc80000000114 */
[----:B------:R-:W-:Y:S01]  /*0580*/  FFMA R0, R0, R16, R13 ;  /* 0x0000001000007223 */ /* 0x000fe2000000000d */
[----:B-1----:R-:W-:-:S04]  /*0590*/  FMUL R10, R10, R9 ;  /* 0x000000090a0a7220 */ /* 0x002fc80000400000 */
[C---:B------:R-:W-:Y:S01]  /*05a0*/  FADD R12, R10.reuse, R12 ;  /* 0x0000000c0a0c7221 */ /* 0x040fe20000000000 */
[----:B--2---:R-:W-:Y:S01]  /*05b0*/  FFMA R11, R10, R2, R11 ;  /* 0x000000020a0b7223 */ /* 0x004fe2000000000b */
[----:B------:R-:W-:Y:S06]  /*05c0*/  @!P0 BRA `(.L_x_3) ;  /* 0x00000000000c8947 */ /* 0x000fec0003800000 */
[----:B------:R-:W-:Y:S02]  /*05d0*/  MOV R0, R20 ;  /* 0x0000001400007202 */ /* 0x000fe40000000f00 */
[----:B------:R-:W-:-:S07]  /*05e0*/  MOV R2, 0x600 ;  /* 0x0000060000027802 */ /* 0x000fce0000000f00 */
[----:B------:R-:W-:Y:S05]  /*05f0*/  CALL.REL.NOINC `($__internal_0_$__cuda_sm3x_div_rn_noftz_f32_slowpath) ;  /* 0x0000000c005c7944 */ /* 0x000fea0003c00000 */
.L_x_3:
[----:B------:R-:W-:-:S04]  /*0600*/  IMAD R17, R7, UR18, R18 ;  /* 0x0000001207117c24 */ /* 0x000fc8000f8e0212 */
[----:B------:R-:W-:-:S05]  /*0610*/  IMAD.WIDE R16, R17, 0x4, R14 ;  /* 0x0000000411107825 */ /* 0x000fca00078e020e */
[----:B------:R0:W2:Y:S01]  /*0620*/  LDG.E R2, desc[UR16][R16.64] ;  /* 0x0000001010027981 */ /* 0x0000a2000c1e1900 */
[----:B------:R-:W-:Y:S01]  /*0630*/  MOV R9, 0x3bbb989d ;  /* 0x3bbb989d00097802 */ /* 0x000fe20000000f00 */
[----:B------:R-:W-:Y:S01]  /*0640*/  UIMAD UR10, UR9, UR9, UR9 ;  /* 0x00000009090a72a4 */ /* 0x000fe2000f8e0209 */
[----:B------:R-:W-:Y:S01]  /*0650*/  MOV R10, 0x437c0000 ;  /* 0x437c0000000a7802 */ /* 0x000fe20000000f00 */
[----:B------:R-:W0:Y:S02]  /*0660*/  MUFU.RCP R18, R3 ;  /* 0x0000000300127308 */ /* 0x000e240000001000 */
[----:B------:R-:W-:Y:S01]  /*0670*/  FFMA.SAT R9, R0, R9, 0.5 ;  /* 0x3f00000000097423 */ /* 0x000fe20000002009 */
[----:B------:R-:W-:-:S03]  /*0680*/  UIADD3 UR10, UPT, UPT, UR13, UR9, UR10 ;  /* 0x000000090d0a7290 */ /* 0x000fc6000fffe00a */
[----:B------:R-:W-:Y:S01]  /*0690*/  FFMA.RM R9, R9, R10, 12582913 ;  /* 0x4b40000109097423 */ /* 0x000fe2000000400a */
[----:B------:R-:W-:-:S03]  /*06a0*/  ULOP3.LUT UR10, URZ, UR10, URZ, 0x33, !UPT ;  /* 0x0000000aff0a7292 */ /* 0x000fc6000f8e33ff */
[C---:B------:R-:W-:Y:S01]  /*06b0*/  FADD R13, R9.reuse, -12583039 ;  /* 0xcb40007f090d7421 */ /* 0x040fe20000000000 */
[----:B------:R-:W-:Y:S02]  /*06c0*/  SHF.L.U32 R9, R9, 0x17, RZ ;  /* 0x0000001709097819 */ /* 0x000fe400000006ff */
[----:B------:R-:W-:Y:S01]  /*06d0*/  I2FP.F32.S32 R20, UR10 ;  /* 0x0000000a00147c45 */ /* 0x000fe20008201400 */
[----:B------:R-:W-:-:S03]  /*06e0*/  FFMA R13, R0, 1.4426950216293334961, -R13 ;  /* 0x3fb8aa3b000d7823 */ /* 0x000fc6000000080d */
[----:B------:R-:W-:Y:S01]  /*06f0*/  FCHK P0, R20, R3 ;  /* 0x0000000314007302 */ /* 0x000fe20000000000 */
[----:B------:R-:W-:Y:S01]  /*0700*/  FFMA R13, R0, 1.925963033500011079e-08, R13 ;  /* 0x32a57060000d7823 */ /* 0x000fe2000000000d */
[----:B0-----:R-:W-:-:S04]  /*0710*/  FFMA R17, -R3, R18, 1 ;  /* 0x3f80000003117423 */ /* 0x001fc80000000112 */
[----:B------:R-:W-:Y:S01]  /*0720*/  FFMA R0, R18, R17, R18 ;  /* 0x0000001112007223 */ /* 0x000fe20000000012 */
[----:B------:R-:W-:Y:S01]  /*0730*/  VIADDMNMX R18, R8, 0x2, RZ, !PT ;  /* 0x0000000208127846 */ /* 0x000fe200078001ff */
[----:B------:R-:W0:Y:S02]  /*0740*/  MUFU.EX2 R10, R13 ;  /* 0x0000000d000a7308 */ /* 0x000e240000000800 */
[----:B------:R-:W-:Y:S01]  /*0750*/  FFMA R17, R0, R20, RZ ;  /* 0x0000001400117223 */ /* 0x000fe200000000ff */
[----:B------:R-:W-:-:S03]  /*0760*/  VIMNMX R18, PT, PT, R18, UR4, PT ;  /* 0x0000000412127c48 */ /* 0x000fc6000bfe0100 */
[----:B------:R-:W-:-:S04]  /*0770*/  FFMA R16, -R3, R17, R20 ;  /* 0x0000001103107223 */ /* 0x000fc80000000114 */
[----:B------:R-:W-:Y:S01]  /*0780*/  FFMA R0, R0, R16, R17 ;  /* 0x0000001000007223 */ /* 0x000fe20000000011 */
[----:B0-----:R-:W-:-:S04]  /*0790*/  FMUL R10, R9, R10 ;  /* 0x0000000a090a7220 */ /* 0x001fc80000400000 */
[----:B------:R-:W-:Y:S01]  /*07a0*/  FADD R12, R12, R10 ;  /* 0x0000000a0c0c7221 */ /* 0x000fe20000000000 */
[----:B--2---:R-:W-:Y:S01]  /*07b0*/  FFMA R11, R10, R2, R11 ;  /* 0x000000020a0b7223 */ /* 0x004fe2000000000b */
[----:B------:R-:W-:Y:S06]  /*07c0*/  @!P0 BRA `(.L_x_4) ;  /* 0x00000000000c8947 */ /* 0x000fec0003800000 */
[----:B------:R-:W-:Y:S02]  /*07d0*/  MOV R0, R20 ;  /* 0x0000001400007202 */ /* 0x000fe40000000f00 */
[----:B------:R-:W-:-:S07]  /*07e0*/  MOV R2, 0x800 ;  /* 0x0000080000027802 */ /* 0x000fce0000000f00 */
[----:B------:R-:W-:Y:S05]  /*07f0*/  CALL.REL.NOINC `($__internal_0_$__cuda_sm3x_div_rn_noftz_f32_slowpath) ;  /* 0x0000000800dc7944 */ /* 0x000fea0003c00000 */
.L_x_4:
[----:B------:R-:W-:-:S04]  /*0800*/  IMAD R17, R7, UR18, R18 ;  /* 0x0000001207117c24 */ /* 0x000fc8000f8e0212 */
[----:B------:R-:W-:-:S05]  /*0810*/  IMAD.WIDE R16, R17, 0x4, R14 ;  /* 0x0000000411107825 */ /* 0x000fca00078e020e */
[----:B------:R0:W2:Y:S01]  /*0820*/  LDG.E R2, desc[UR16][R16.64] ;  /* 0x0000001010027981 */ /* 0x0000a2000c1e1900 */
[----:B------:R-:W-:Y:S01]  /*0830*/  HFMA2 R9, -RZ, RZ, 0.96630859375, -0.0022525787353515625 ;  /* 0x3bbb989dff097431 */ /* 0x000fe200000001ff */
[----:B------:R-:W-:Y:S01]  /*0840*/  MOV R10, 0x437c0000 ;  /* 0x437c0000000a7802 */ /* 0x000fe20000000f00 */
[----:B------:R-:W0:Y:S01]  /*0850*/  MUFU.RCP R18, R3 ;  /* 0x0000000300127308 */ /* 0x000e220000001000 */
[----:B------:R-:W-:-:S04]  /*0860*/  UIMAD UR10, UR14, UR14, UR13 ;  /* 0x0000000e0e0a72a4 */ /* 0x000fc8000f8e020d */
[----:B------:R-:W-:Y:S01]  /*0870*/  UIADD3 UR10, UPT, UPT, -UR10, URZ, URZ ;  /* 0x000000ff0a0a7290 */ /* 0x000fe2000fffe1ff */
[----:B------:R-:W-:-:S05]  /*0880*/  FFMA.SAT R9, R0, R9, 0.5 ;  /* 0x3f00000000097423 */ /* 0x000fca0000002009 */
[----:B------:R-:W-:Y:S01]  /*0890*/  I2FP.F32.S32 R20, UR10 ;  /* 0x0000000a00147c45 */ /* 0x000fe20008201400 */
[----:B------:R-:W-:-:S03]  /*08a0*/  FFMA.RM R9, R9, R10, 12582913 ;  /* 0x4b40000109097423 */ /* 0x000fc6000000400a */
[----:B------:R-:W-:Y:S01]  /*08b0*/  FCHK P0, R20, R3 ;  /* 0x0000000314007302 */ /* 0x000fe20000000000 */
[----:B------:R-:W-:Y:S01]  /*08c0*/  FADD R13, R9, -12583039 ;  /* 0xcb40007f090d7421 */ /* 0x000fe20000000000 */
[----:B0-----:R-:W-:Y:S01]  /*08d0*/  FFMA R17, -R3, R18, 1 ;  /* 0x3f80000003117423 */ /* 0x001fe20000000112 */
[----:B------:R-:W-:Y:S02]  /*08e0*/  IMAD.SHL.U32 R9, R9, 0x800000, RZ ;  /* 0x0080000009097824 */ /* 0x000fe400078e00ff */
[----:B------:R-:W-:-:S04]  /*08f0*/  FFMA R13, R0, 1.4426950216293334961, -R13 ;  /* 0x3fb8aa3b000d7823 */ /* 0x000fc8000000080d */
[----:B------:R-:W-:Y:S01]  /*0900*/  FFMA R13, R0, 1.925963033500011079e-08, R13 ;  /* 0x32a57060000d7823 */ /* 0x000fe2000000000d */
[----:B------:R-:W-:Y:S01]  /*0910*/  FFMA R0, R18, R17, R18 ;  /* 0x0000001112007223 */ /* 0x000fe20000000012 */
[----:B------:R-:W-:Y:S02]  /*0920*/  VIADDMNMX R18, R8, 0x3, RZ, !PT ;  /* 0x0000000308127846 */ /* 0x000fe400078001ff */
[----:B------:R-:W0:Y:S01]  /*0930*/  MUFU.EX2 R10, R13 ;  /* 0x0000000d000a7308 */ /* 0x000e220000000800 */
        /* <DEDUP_REMOVED lines=11> */
.L_x_5:
[----:B------:R-:W-:-:S04]  /*09f0*/  IMAD R17, R7, UR18, R18 ;  /* 0x0000001207117c24 */ /* 0x000fc8000f8e0212 */
[----:B------:R-:W-:-:S06]  /*0a00*/  IMAD.WIDE R16, R17, 0x4, R14 ;  /* 0x0000000411107825 */ /* 0x000fcc00078e020e */
[----:B------:R-:W2:Y:S01]  /*0a10*/  LDG.E R16, desc[UR16][R16.64] ;  /* 0x0000001010107981 */ /* 0x000ea2000c1e1900 */
[----:B------:R-:W-:Y:S01]  /*0a20*/  MOV R9, 0x3bbb989d ;  /* 0x3bbb989d00097802 */ /* 0x000fe20000000f00 */
[----:B------:R-:W-:Y:S01]  /*0a30*/  UIADD3 UR8, UPT, UPT, UR8, 0x4, URZ ;  /* 0x0000000408087890 */ /* 0x000fe2000fffe0ff */
[----:B------:R-:W-:Y:S01]  /*0a40*/  MOV R13, 0x437c0000 ;  /* 0x437c0000000d7802 */ /* 0x000fe20000000f00 */
[----:B------:R-:W-:Y:S01]  /*0a50*/  UIADD3 UR9, UPT, UPT, UR9, 0x4, URZ ;  /* 0x0000000409097890 */ /* 0x000fe2000fffe0ff */
[----:B------:R-:W-:Y:S01]  /*0a60*/  IADD3 R8, PT, PT, R8, 0x4, RZ ;  /* 0x0000000408087810 */ /* 0x000fe20007ffe0ff */
[----:B------:R-:W-:Y:S01]  /*0a70*/  FFMA.SAT R2, R0, R9, 0.5 ;  /* 0x3f00000000027423 */ /* 0x000fe20000002009 */
[----:B------:R-:W-:Y:S02]  /*0a80*/  UISETP.NE.AND UP0, UPT, UR8, URZ, UPT ;  /* 0x000000ff0800728c */ /* 0x000fe4000bf05270 */
[----:B------:R-:W-:Y:S01]  /*0a90*/  UIADD3 UR15, UPT, UPT, UR15, -0x4, URZ ;  /* 0xfffffffc0f0f7890 */ /* 0x000fe2000fffe0ff */
[----:B------:R-:W-:-:S04]  /*0aa0*/  FFMA.RM R2, R2, R13, 12582913 ;  /* 0x4b40000102027423 */ /* 0x000fc8000000400d */
[C---:B------:R-:W-:Y:S01]  /*0ab0*/  FADD R9, R2.reuse, -12583039 ;  /* 0xcb40007f02097421 */ /* 0x040fe20000000000 */
[----:B------:R-:W-:-:S03]  /*0ac0*/  SHF.L.U32 R2, R2, 0x17, RZ ;  /* 0x0000001702027819 */ /* 0x000fc600000006ff */
[----:B------:R-:W-:-:S04]  /*0ad0*/  FFMA R9, R0, 1.4426950216293334961, -R9 ;  /* 0x3fb8aa3b00097823 */ /* 0x000fc80000000809 */
[----:B------:R-:W-:-:S06]  /*0ae0*/  FFMA R9, R0, 1.925963033500011079e-08, R9 ;  /* 0x32a5706000097823 */ /* 0x000fcc0000000009 */
[----:B------:R-:W0:Y:S02]  /*0af0*/  MUFU.EX2 R9, R9 ;  /* 0x0000000900097308 */ /* 0x000e240000000800 */
[----:B0-----:R-:W-:-:S04]  /*0b00*/  FMUL R2, R2, R9 ;  /* 0x0000000902027220 */ /* 0x001fc80000400000 */
[----:B------:R-:W-:Y:S01]  /*0b10*/  FADD R12, R12, R2 ;  /* 0x000000020c0c7221 */ /* 0x000fe20000000000 */
[----:B--2---:R-:W-:Y:S01]  /*0b20*/  FFMA R11, R2, R16, R11 ;  /* 0x00000010020b7223 */ /* 0x004fe2000000000b */
[----:B------:R-:W-:Y:S06]  /*0b30*/  BRA.U UP0, `(.L_x_6) ;  /* 0xfffffff500ec7547 */ /* 0x000fec000b83ffff */
[----:B------:R-:W-:-:S12]  /*0b40*/  UIADD3 UR8, UPT, UPT, UR9, -0x1, URZ ;  /* 0xffffffff09087890 */ /* 0x000fd8000fffe0ff */
.L_x_1:
[----:B------:R-:W0:Y:S02]  /*0b50*/  LDCU UR9, c[0x0][0x398] ;  /* 0x00007300ff0977ac */ /* 0x000e240008000800 */
[----:B0-----:R-:W-:-:S09]  /*0b60*/  ULOP3.LUT UP0, URZ, UR9, 0x1, URZ, 0xc0, !UPT ;  /* 0x0000000109ff7892 */ /* 0x001fd2000f80c0ff */
[----:B------:R-:W-:Y:S05]  /*0b70*/  BRA.U !UP0, `(.L_x_7) ;  /* 0x0000000508147547 */ /* 0x000fea000b800000 */
[----:B------:R-:W0:Y:S01]  /*0b80*/  MUFU.RCP R0, R3 ;  /* 0x0000000300007308 */ /* 0x000e220000001000 */
[----:B------:R-:W-:Y:S02]  /*0b90*/  UIMAD UR9, UR8, UR8, UR13 ;  /* 0x00000008080972a4 */ /* 0x000fe4000f8e020d */
[----:B------:R-:W-:Y:S02]  /*0ba0*/  IADD3 R14, PT, PT, R5, UR8, RZ ;  /* 0x00000008050e7c10 */ /* 0x000fe4000fffe0ff */
[----:B------:R-:W-:Y:S02]  /*0bb0*/  UIADD3 UR9, UPT, UPT, -UR9, URZ, URZ ;  /* 0x000000ff09097290 */ /* 0x000fe4000fffe1ff */
[----:B------:R-:W-:-:S04]  /*0bc0*/  VIMNMX R8, PT, PT, RZ, R14, !PT ;  /* 0x0000000eff087248 */ /* 0x000fc80007fe0100 */
[----:B------:R-:W-:Y:S02]  /*0bd0*/  VIMNMX R8, PT, PT, R8, UR4, PT ;  /* 0x0000000408087c48 */ /* 0x000fe4000bfe0100 */
[----:B------:R-:W-:-:S04]  /*0be0*/  I2FP.F32.S32 R10, UR9 ;  /* 0x00000009000a7c45 */ /* 0x000fc80008201400 */
[----:B------:R-:W1:Y:S01]  /*0bf0*/  FCHK P0, R10, R3 ;  /* 0x000000030a007302 */ /* 0x000e620000000000 */
[----:B0-----:R-:W-:-:S04]  /*0c00*/  FFMA R9, -R3, R0, 1 ;  /* 0x3f80000003097423 */ /* 0x001fc80000000100 */
[----:B------:R-:W-:-:S04]  /*0c10*/  FFMA R0, R0, R9, R0 ;  /* 0x0000000900007223 */ /* 0x000fc80000000000 */
[----:B------:R-:W-:-:S04]  /*0c20*/  FFMA R9, R0, R10, RZ ;  /* 0x0000000a00097223 */ /* 0x000fc800000000ff */
[----:B------:R-:W-:-:S04]  /*0c30*/  FFMA R2, -R3, R9, R10 ;  /* 0x0000000903027223 */ /* 0x000fc8000000010a */
[----:B------:R-:W-:Y:S01]  /*0c40*/  FFMA R0, R0, R2, R9 ;  /* 0x0000000200007223 */ /* 0x000fe20000000009 */
[----:B-1----:R-:W-:Y:S06]  /*0c50*/  @!P0 BRA `(.L_x_8) ;  /* 0x00000000000c8947 */ /* 0x002fec0003800000 */
[----:B------:R-:W-:Y:S02]  /*0c60*/  MOV R0, R10 ;  /* 0x0000000a00007202 */ /* 0x000fe40000000f00 */
[----:B------:R-:W-:-:S07]  /*0c70*/  MOV R2, 0xc90 ;  /* 0x00000c9000027802 */ /* 0x000fce0000000f00 */
[----:B------:R-:W-:Y:S05]  /*0c80*/  CALL.REL.NOINC `($__internal_0_$__cuda_sm3x_div_rn_noftz_f32_slowpath) ;  /* 0x0000000400b87944 */ /* 0x000fea0003c00000 */
.L_x_8:
[----:B------:R-:W0:Y:S01]  /*0c90*/  LDC.64 R16, c[0x0][0x380] ;  /* 0x0000e000ff107b82 */ /* 0x000e220000000a00 */
[----:B------:R-:W1:Y:S02]  /*0ca0*/  LDCU UR9, c[0x0][0x390] ;  /* 0x00007200ff0977ac */ /* 0x000e640008000800 */
[----:B-1----:R-:W-:-:S04]  /*0cb0*/  IMAD R9, R7, UR9, R8 ;  /* 0x0000000907097c24 */ /* 0x002fc8000f8e0208 */
[----:B0-----:R-:W-:-:S06]  /*0cc0*/  IMAD.WIDE R8, R9, 0x4, R16 ;  /* 0x0000000409087825 */ /* 0x001fcc00078e0210 */
[----:B------:R0:W2:Y:S01]  /*0cd0*/  LDG.E R8, desc[UR16][R8.64] ;  /* 0x0000001008087981 */ /* 0x0000a2000c1e1900 */
[----:B------:R-:W-:Y:S01]  /*0ce0*/  HFMA2 R13, -RZ, RZ, 0.96630859375, -0.0022525787353515625 ;  /* 0x3bbb989dff0d7431 */ /* 0x000fe200000001ff */
[----:B------:R-:W-:Y:S01]  /*0cf0*/  MOV R15, 0x437c0000 ;  /* 0x437c0000000f7802 */ /* 0x000fe20000000f00 */
[----:B------:R-:W-:Y:S01]  /*0d00*/  ULOP3.LUT UR9, URZ, UR8, URZ, 0x33, !UPT ;  /* 0x00000008ff097292 */ /* 0x000fe2000f8e33ff */
[----:B------:R-:W0:Y:S01]  /*0d10*/  MUFU.RCP R10, R3 ;  /* 0x00000003000a7308 */ /* 0x000e220000001000 */
[----:B------:R-:W-:Y:S02]  /*0d20*/  VIADDMNMX R14, R14, 0x1, RZ, !PT ;  /* 0x000000010e0e7846 */ /* 0x000fe400078001ff */
[----:B------:R-:W-:Y:S01]  /*0d30*/  UIMAD UR9, UR8, UR9, UR9 ;  /* 0x00000009080972a4 */ /* 0x000fe2000f8e0209 */
[----:B------:R-:W-:-:S03]  /*0d40*/  FFMA.SAT R2, R0, R13, 0.5 ;  /* 0x3f00000000027423 */ /* 0x000fc6000000200d */
[----:B------:R-:W-:Y:S01]  /*0d50*/  UIADD3 UR9, UPT, UPT, -UR13, UR9, URZ ;  /* 0x000000090d097290 */ /* 0x000fe2000fffe1ff */
[----:B------:R-:W-:-:S05]  /*0d60*/  FFMA.RM R2, R2, R15, 12582913 ;  /* 0x4b40000102027423 */ /* 0x000fca000000400f */
[----:B------:R-:W-:Y:S01]  /*0d70*/  I2FP.F32.S32 R16, UR9 ;  /* 0x0000000900107c45 */ /* 0x000fe20008201400 */
[C---:B------:R-:W-:Y:S01]  /*0d80*/  FADD R13, R2.reuse, -12583039 ;  /* 0xcb40007f020d7421 */ /* 0x040fe20000000000 */
[----:B------:R-:W-:Y:S01]  /*0d90*/  SHF.L.U32 R2, R2, 0x17, RZ ;  /* 0x0000001702027819 */ /* 0x000fe200000006ff */
[----:B0-----:R-:W-:Y:S01]  /*0da0*/  FFMA R9, -R3, R10, 1 ;  /* 0x3f80000003097423 */ /* 0x001fe2000000010a */
[----:B------:R-:W-:Y:S01]  /*0db0*/  FCHK P0, R16, R3 ;  /* 0x0000000310007302 */ /* 0x000fe20000000000 */
[----:B------:R-:W-:-:S04]  /*0dc0*/  FFMA R13, R0, 1.4426950216293334961, -R13 ;  /* 0x3fb8aa3b000d7823 */ /* 0x000fc8000000080d */
[----:B------:R-:W-:Y:S01]  /*0dd0*/  FFMA R13, R0, 1.925963033500011079e-08, R13 ;  /* 0x32a57060000d7823 */ /* 0x000fe2000000000d */
[----:B------:R-:W-:-:S04]  /*0de0*/  FFMA R0, R10, R9, R10 ;  /* 0x000000090a007223 */ /* 0x000fc8000000000a */
[----:B------:R-:W-:Y:S01]  /*0df0*/  FFMA R9, R0, R16, RZ ;  /* 0x0000001000097223 */ /* 0x000fe200000000ff */
[----:B------:R-:W0:Y:S03]  /*0e00*/  MUFU.EX2 R13, R13 ;  /* 0x0000000d000d7308 */ /* 0x000e260000000800 */
[----:B------:R-:W-:-:S04]  /*0e10*/  FFMA R10, -R3, R9, R16 ;  /* 0x00000009030a7223 */ /* 0x000fc80000000110 */
[----:B------:R-:W-:Y:S01]  /*0e20*/  FFMA R0, R0, R10, R9 ;  /* 0x0000000a00007223 */ /* 0x000fe20000000009 */
[----:B0-----:R-:W-:-:S04]  /*0e30*/  FMUL R2, R2, R13 ;  /* 0x0000000d02027220 */ /* 0x001fc80000400000 */
[----:B------:R-:W-:Y:S01]  /*0e40*/  FADD R12, R12, R2 ;  /* 0x000000020c0c7221 */ /* 0x000fe20000000000 */
[----:B--2---:R-:W-:Y:S01]  /*0e50*/  FFMA R11, R2, R8, R11 ;  /* 0x00000008020b7223 */ /* 0x004fe2000000000b */
[----:B------:R-:W-:Y:S01]  /*0e60*/  VIMNMX R8, PT, PT, R14, UR4, PT ;  /* 0x000000040e087c48 */ /* 0x000fe2000bfe0100 */
[----:B------:R-:W-:Y:S06]  /*0e70*/  @!P0 BRA `(.L_x_9) ;  /* 0x00000000000c8947 */ /* 0x000fec0003800000 */
[----:B------:R-:W-:Y:S02]  /*0e80*/  MOV R0, R16 ;  /* 0x0000001000007202 */ /* 0x000fe40000000f00 */
[----:B------:R-:W-:-:S07]  /*0e90*/  MOV R2, 0xeb0 ;  /* 0x00000eb000027802 */ /* 0x000fce0000000f00 */
[----:B------:R-:W-:Y:S05]  /*0ea0*/  CALL.REL.NOINC `($__internal_0_$__cuda_sm3x_div_rn_noftz_f32_slowpath) ;  /* 0x0000000400307944 */ /* 0x000fea0003c00000 */
.L_x_9:
[----:B------:R-:W0:Y:S01]  /*0eb0*/  LDC.64 R14, c[0x0][0x380] ;  /* 0x0000e000ff0e7b82 */ /* 0x000e220000000a00 */
[----:B------:R-:W1:Y:S02]  /*0ec0*/  LDCU UR9, c[0x0][0x390] ;  /* 0x00007200ff0977ac */ /* 0x000e640008000800 */
[----:B-1----:R-:W-:-:S04]  /*0ed0*/  IMAD R9, R7, UR9, R8 ;  /* 0x0000000907097c24 */ /* 0x002fc8000f8e0208 */
[----:B0-----:R-:W-:-:S06]  /*0ee0*/  IMAD.WIDE R8, R9, 0x4, R14 ;  /* 0x0000000409087825 */ /* 0x001fcc00078e020e */
[----:B------:R-:W2:Y:S01]  /*0ef0*/  LDG.E R8, desc[UR16][R8.64] ;  /* 0x0000001008087981 */ /* 0x000ea2000c1e1900 */
[----:B------:R-:W-:Y:S01]  /*0f00*/  MOV R13, 0x3bbb989d ;  /* 0x3bbb989d000d7802 */ /* 0x000fe20000000f00 */
[----:B------:R-:W-:Y:S01]  /*0f10*/  IMAD.MOV.U32 R15, RZ, RZ, 0x437c0000 ;  /* 0x437c0000ff0f7424 */ /* 0x000fe200078e00ff */
[----:B------:R-:W-:-:S03]  /*0f20*/  UIADD3 UR8, UPT, UPT, UR8, 0x2, URZ ;  /* 0x0000000208087890 */ /* 0x000fc6000fffe0ff */
[----:B------:R-:W-:-:S04]  /*0f30*/  FFMA.SAT R2, R0, R13, 0.5 ;  /* 0x3f00000000027423 */ /* 0x000fc8000000200d */
        /* <DEDUP_REMOVED lines=8> */
[----:B--2---:R-:W-:-:S07]  /*0fc0*/  FFMA R11, R2, R8, R11 ;  /* 0x00000008020b7223 */ /* 0x004fce000000000b */
.L_x_7:
[----:B------:R-:W0:Y:S01]  /*0fd0*/  MUFU.RCP R0, R3 ;  /* 0x0000000300007308 */ /* 0x000e220000001000 */
[----:B------:R-:W-:Y:S02]  /*0fe0*/  UIMAD UR9, UR8, UR8, UR13 ;  /* 0x00000008080972a4 */ /* 0x000fe4000f8e020d */
[----:B------:R-:W-:Y:S02]  /*0ff0*/  VIADDMNMX R8, R5, UR8, RZ, !PT ;  /* 0x0000000805087c46 */ /* 0x000fe4000f8001ff */
[----:B------:R-:W-:Y:S02]  /*1000*/  UIADD3 UR9, UPT, UPT, -UR9, URZ, URZ ;  /* 0x000000ff09097290 */ /* 0x000fe4000fffe1ff */
[----:B------:R-:W-:-:S04]  /*1010*/  VIMNMX R8, PT, PT, R8, UR4, PT ;  /* 0x0000000408087c48 */ /* 0x000fc8000bfe0100 */
        /* <DEDUP_REMOVED lines=11> */
.L_x_10:
[----:B------:R-:W0:Y:S01]  /*10d0*/  LDC.64 R14, c[0x0][0x380] ;  /* 0x0000e000ff0e7b82 */ /* 0x000e220000000a00 */
[----:B------:R-:W1:Y:S01]  /*10e0*/  LDCU UR8, c[0x0][0x390] ;  /* 0x00007200ff0877ac */ /* 0x000e620008000800 */
[----:B------:R-:W-:Y:S01]  /*10f0*/  MOV R13, 0x437c0000 ;  /* 0x437c0000000d7802 */ /* 0x000fe20000000f00 */
[----:B------:R-:W2:Y:S01]  /*1100*/  LDCU UR9, c[0x0][0x398] ;  /* 0x00007300ff0977ac */ /* 0x000ea20008000800 */
[----:B-1----:R-:W-:-:S04]  /*1110*/  IMAD R9, R7, UR8, R8 ;  /* 0x0000000807097c24 */ /* 0x002fc8000f8e0208 */
[----:B0-----:R-:W-:-:S06]  /*1120*/  IMAD.WIDE R8, R9, 0x4, R14 ;  /* 0x0000000409087825 */ /* 0x001fcc00078e020e */
[----:B------:R-:W3:Y:S01]  /*1130*/  LDG.E R8, desc[UR16][R8.64] ;  /* 0x0000001008087981 */ /* 0x000ee2000c1e1900 */
[----:B------:R-:W-:Y:S01]  /*1140*/  HFMA2 R7, -RZ, RZ, 0.96630859375, -0.0022525787353515625 ;  /* 0x3bbb989dff077431 */ /* 0x000fe200000001ff */
[----:B--2---:R-:W-:Y:S02]  /*1150*/  UISETP.NE.AND UP0, UPT, UR7, UR9, UPT ;  /* 0x000000090700728c */ /* 0x004fe4000bf05270 */
[----:B------:R-:W-:Y:S02]  /*1160*/  UIADD3 UR8, UPT, UPT, UR7, 0x1, URZ ;  /* 0x0000000107087890 */ /* 0x000fe4000fffe0ff */
[----:B------:R-:W-:-:S05]  /*1170*/  FFMA.SAT R2, R0, R7, 0.5 ;  /* 0x3f00000000027423 */ /* 0x000fca0000002007 */
[----:B------:R-:W-:Y:S01]  /*1180*/  UMOV UR7, UR8 ;  /* 0x0000000800077c82 */ /* 0x000fe20008000000 */
[----:B------:R-:W-:-:S04]  /*1190*/  FFMA.RM R2, R2, R13, 12582913 ;  /* 0x4b40000102027423 */ /* 0x000fc8000000400d */
[C---:B------:R-:W-:Y:S01]  /*11a0*/  FADD R7, R2.reuse, -12583039 ;  /* 0xcb40007f02077421 */ /* 0x040fe20000000000 */
[----:B------:R-:W-:-:S03]  /*11b0*/  SHF.L.U32 R2, R2, 0x17, RZ ;  /* 0x0000001702027819 */ /* 0x000fc600000006ff */
[----:B------:R-:W-:-:S04]  /*11c0*/  FFMA R7, R0, 1.4426950216293334961, -R7 ;  /* 0x3fb8aa3b00077823 */ /* 0x000fc80000000807 */
[----:B------:R-:W-:-:S06]  /*11d0*/  FFMA R7, R0, 1.925963033500011079e-08, R7 ;  /* 0x32a5706000077823 */ /* 0x000fcc0000000007 */
[----:B------:R-:W0:Y:S02]  /*11e0*/  MUFU.EX2 R7, R7 ;  /* 0x0000000700077308 */ /* 0x000e240000000800 */
[----:B0-----:R-:W-:-:S04]  /*11f0*/  FMUL R2, R2, R7 ;  /* 0x0000000702027220 */ /* 0x001fc80000400000 */
[C---:B------:R-:W-:Y:S01]  /*1200*/  FADD R12, R2.reuse, R12 ;  /* 0x0000000c020c7221 */ /* 0x040fe20000000000 */
[----:B---3--:R-:W-:Y:S01]  /*1210*/  FFMA R11, R2, R8, R11 ;  /* 0x00000008020b7223 */ /* 0x008fe2000000000b */
[----:B------:R-:W-:Y:S06]  /*1220*/  BRA.U UP0, `(.L_x_11) ;  /* 0xffffffed00fc7547 */ /* 0x000fec000b83ffff */
.L_x_0:
[----:B------:R-:W0:Y:S01]  /*1230*/  MUFU.RCP R3, R12 ;  /* 0x0000000c00037308 */ /* 0x000e220000001000 */
[----:B------:R-:W-:Y:S07]  /*1240*/  BSSY.RECONVERGENT B0, `(.L_x_12) ;  /* 0x000000c000007945 */ /* 0x000fee0003800200 */
[----:B------:R-:W1:Y:S01]  /*1250*/  FCHK P0, R11, R12 ;  /* 0x0000000c0b007302 */ /* 0x000e620000000000 */
[----:B0-----:R-:W-:-:S04]  /*1260*/  FFMA R0, R3, -R12, 1 ;  /* 0x3f80000003007423 */ /* 0x001fc8000000080c */
[----:B------:R-:W-:-:S04]  /*1270*/  FFMA R0, R3, R0, R3 ;  /* 0x0000000003007223 */ /* 0x000fc80000000003 */
[----:B------:R-:W-:-:S04]  /*1280*/  FFMA R2, R0, R11, RZ ;  /* 0x0000000b00027223 */ /* 0x000fc800000000ff */
[----:B------:R-:W-:-:S04]  /*1290*/  FFMA R3, R2, -R12, R11 ;  /* 0x8000000c02037223 */ /* 0x000fc8000000000b */
[----:B------:R-:W-:Y:S01]  /*12a0*/  FFMA R0, R0, R3, R2 ;  /* 0x0000000300007223 */ /* 0x000fe20000000002 */
[----:B-1----:R-:W-:Y:S06]  /*12b0*/  @!P0 BRA `(.L_x_13) ;  /* 0x0000000000108947 */ /* 0x002fec0003800000 */
[----:B------:R-:W-:Y:S02]  /*12c0*/  MOV R0, R11 ;  /* 0x0000000b00007202 */ /* 0x000fe40000000f00 */
[----:B------:R-:W-:Y:S02]  /*12d0*/  MOV R3, R12 ;  /* 0x0000000c00037202 */ /* 0x000fe40000000f00 */
[----:B------:R-:W-:-:S07]  /*12e0*/  MOV R2, 0x1300 ;  /* 0x0000130000027802 */ /* 0x000fce0000000f00 */
[----:B------:R-:W-:Y:S05]  /*12f0*/  CALL.REL.NOINC `($__internal_0_$__cuda_sm3x_div_rn_noftz_f32_slowpath) ;  /* 0x00000000001c7944 */ /* 0x000fea0003c00000 */
.L_x_13:
[----:B------:R-:W-:Y:S05]  /*1300*/  BSYNC.RECONVERGENT B0 ;  /* 0x0000000000007941 */ /* 0x000fea0003800200 */
.L_x_12:
[----:B------:R-:W0:Y:S01]  /*1310*/  LDC.64 R2, c[0x0][0x388] ;  /* 0x0000e200ff027b82 */ /* 0x000e220000000a00 */
[----:B------:R-:W1:Y:S02]  /*1320*/  LDCU UR4, c[0x0][0x390] ;  /* 0x00007200ff0477ac */ /* 0x000e640008000800 */
[----:B-1----:R-:W-:-:S04]  /*1330*/  IMAD R5, R4, UR4, R5 ;  /* 0x0000000404057c24 */ /* 0x002fc8000f8e0205 */
[----:B0-----:R-:W-:-:S05]  /*1340*/  IMAD.WIDE R2, R5, 0x4, R2 ;  /* 0x0000000405027825 */ /* 0x001fca00078e0202 */
[----:B------:R-:W-:Y:S01]  /*1350*/  STG.E desc[UR16][R2.64], R0 ;  /* 0x0000000002007986 */ /* 0x000fe2000c101910 */
[----:B------:R-:W-:Y:S05]  /*1360*/  EXIT ;  /* 0x000000000000794d */ /* 0x000fea0003800000 */
        .weak           $__internal_0_$__cuda_sm3x_div_rn_noftz_f32_slowpath
        .type           $__internal_0_$__cuda_sm3x_div_rn_noftz_f32_slowpath,@function
        .size           $__internal_0_$__cuda_sm3x_div_rn_noftz_f32_slowpath,(.L_x_26 - $__internal_0_$__cuda_sm3x_div_rn_noftz_f32_slowpath)
$__internal_0_$__cuda_sm3x_div_rn_noftz_f32_slowpath:
[----:B------:R-:W-:Y:S01]  /*1370*/  SHF.R.U32.HI R9, RZ, 0x17, R3 ;  /* 0x00000017ff097819 */ /* 0x000fe20000011603 */
[----:B------:R-:W-:Y:S01]  /*1380*/  BSSY.RECONVERGENT B1, `(.L_x_14) ;  /* 0x0000063000017945 */ /* 0x000fe20003800200 */
[----:B------:R-:W-:Y:S02]  /*1390*/  SHF.R.U32.HI R13, RZ, 0x17, R0 ;  /* 0x00000017ff0d7819 */ /* 0x000fe40000011600 */
[----:B------:R-:W-:Y:S02]  /*13a0*/  LOP3.LUT R9, R9, 0xff, RZ, 0xc0, !PT ;  /* 0x000000ff09097812 */ /* 0x000fe400078ec0ff */
[----:B------:R-:W-:Y:S02]  /*13b0*/  LOP3.LUT R13, R13, 0xff, RZ, 0xc0, !PT ;  /* 0x000000ff0d0d7812 */ /* 0x000fe400078ec0ff */
[----:B------:R-:W-:Y:S02]  /*13c0*/  IADD3 R16, PT, PT, R9, -0x1, RZ ;  /* 0xffffffff09107810 */ /* 0x000fe40007ffe0ff */
[----:B------:R-:W-:-:S02]  /*13d0*/  IADD3 R17, PT, PT, R13, -0x1, RZ ;  /* 0xffffffff0d117810 */ /* 0x000fc40007ffe0ff */
[----:B------:R-:W-:Y:S02]  /*13e0*/  ISETP.GT.U32.AND P0, PT, R16, 0xfd, PT ;  /* 0x000000fd1000780c */ /* 0x000fe40003f04070 */
[----:B------:R-:W-:Y:S02]  /*13f0*/  MOV R19, R3 ;  /* 0x0000000300137202 */ /* 0x000fe40000000f00 */
[----:B------:R-:W-:-:S13]  /*1400*/  ISETP.GT.U32.OR P0, PT, R17, 0xfd, P0 ;  /* 0x000000fd1100780c */ /* 0x000fda0000704470 */
[----:B------:R-:W-:Y:S01]  /*1410*/  @!P0 MOV R10, RZ ;  /* 0x000000ff000a8202 */ /* 0x000fe20000000f00 */
[----:B------:R-:W-:Y:S06]  /*1420*/  @!P0 BRA `(.L_x_15) ;  /* 0x00000000005c8947 */ /* 0x000fec0003800000 */
[----:B------:R-:W-:Y:S02]  /*1430*/  FSETP.GTU.FTZ.AND P0, PT, |R0|, +INF , PT ;  /* 0x7f8000000000780b */ /* 0x000fe40003f1c200 */
[----:B------:R-:W-:-:S04]  /*1440*/  FSETP.GTU.FTZ.AND P1, PT, |R3|, +INF , PT ;  /* 0x7f8000000300780b */ /* 0x000fc80003f3c200 */
[----:B------:R-:W-:-:S13]  /*1450*/  PLOP3.LUT P0, PT, P0, P1, PT, 0xf8, 0x8f ;  /* 0x00000000008f781c */ /* 0x000fda0000703f70 */
[----:B------:R-:W-:Y:S05]  /*1460*/  @P0 BRA `(.L_x_16) ;  /* 0x00000004004c0947 */ /* 0x000fea0003800000 */
[----:B------:R-:W-:-:S13]  /*1470*/  LOP3.LUT P0, RZ, R19, 0x7fffffff, R0, 0xc8, !PT ;  /* 0x7fffffff13ff7812 */ /* 0x000fda000780c800 */
[----:B------:R-:W-:Y:S05]  /*1480*/  @!P0 BRA `(.L_x_17) ;  /* 0x00000004003c8947 */ /* 0x000fea0003800000 */
[C---:B------:R-:W-:Y:S02]  /*1490*/  FSETP.NEU.FTZ.AND P2, PT, |R0|.reuse, +INF , PT ;  /* 0x7f8000000000780b */ /* 0x040fe40003f5d200 */
[----:B------:R-:W-:Y:S02]  /*14a0*/  FSETP.NEU.FTZ.AND P1, PT, |R3|, +INF , PT ;  /* 0x7f8000000300780b */ /* 0x000fe40003f3d200 */
[----:B------:R-:W-:-:S11]  /*14b0*/  FSETP.NEU.FTZ.AND P0, PT, |R0|, +INF , PT ;  /* 0x7f8000000000780b */ /* 0x000fd60003f1d200 */
[----:B------:R-:W-:Y:S05]  /*14c0*/  @!P1 BRA !P2, `(.L_x_17) ;  /* 0x00000004002c9947 */ /* 0x000fea0005000000 */
[----:B------:R-:W-:-:S04]  /*14d0*/  LOP3.LUT P2, RZ, R0, 0x7fffffff, RZ, 0xc0, !PT ;  /* 0x7fffffff00ff7812 */ /* 0x000fc8000784c0ff */
[----:B------:R-:W-:-:S13]  /*14e0*/  PLOP3.LUT P1, PT, P1, P2, PT, 0x2f, 0xf2 ;  /* 0x0000000000f2781c */ /* 0x000fda0000f24577 */
[----:B------:R-:W-:Y:S05]  /*14f0*/  @P1 BRA `(.L_x_18) ;  /* 0x0000000400181947 */ /* 0x000fea0003800000 */
[----:B------:R-:W-:-:S04]  /*1500*/  LOP3.LUT P1, RZ, R19, 0x7fffffff, RZ, 0xc0, !PT ;  /* 0x7fffffff13ff7812 */ /* 0x000fc8000782c0ff */
[----:B------:R-:W-:-:S13]  /*1510*/  PLOP3.LUT P0, PT, P0, P1, PT, 0x2f, 0xf2 ;  /* 0x0000000000f2781c */ /* 0x000fda0000702577 */
[----:B------:R-:W-:Y:S05]  /*1520*/  @P0 BRA `(.L_x_19) ;  /* 0x0000000400000947 */ /* 0x000fea0003800000 */
[----:B------:R-:W-:Y:S02]  /*1530*/  ISETP.GE.AND P0, PT, R17, RZ, PT ;  /* 0x000000ff1100720c */ /* 0x000fe40003f06270 */
[----:B------:R-:W-:-:S11]  /*1540*/  ISETP.GE.AND P1, PT, R16, RZ, PT ;  /* 0x000000ff1000720c */ /* 0x000fd60003f26270 */
[----:B------:R-:W-:Y:S01]  /*1550*/  @P0 MOV R10, RZ ;  /* 0x000000ff000a0202 */ /* 0x000fe20000000f00 */
[----:B------:R-:W-:Y:S02]  /*1560*/  @!P0 IMAD.MOV.U32 R10, RZ, RZ, -0x40 ;  /* 0xffffffc0ff0a8424 */ /* 0x000fe400078e00ff */
[----:B------:R-:W-:Y:S01]  /*1570*/  @!P0 FFMA R0, R0, 1.84467440737095516160e+19, RZ ;  /* 0x5f80000000008823 */ /* 0x000fe200000000ff */
[----:B------:R-:W-:Y:S02]  /*1580*/  @!P1 FFMA R19, R3, 1.84467440737095516160e+19, RZ ;  /* 0x5f80000003139823 */ /* 0x000fe400000000ff */
[----:B------:R-:W-:-:S07]  /*1590*/  @!P1 IADD3 R10, PT, PT, R10, 0x40, RZ ;  /* 0x000000400a0a9810 */ /* 0x000fce0007ffe0ff */
.L_x_15:
[----:B------:R-:W-:Y:S01]  /*15a0*/  LEA R16, R9, 0xc0800000, 0x17 ;  /* 0xc080000009107811 */ /* 0x000fe200078eb8ff */
[----:B------:R-:W-:Y:S01]  /*15b0*/  BSSY.RECONVERGENT B2, `(.L_x_20) ;  /* 0x0000036000027945 */ /* 0x000fe20003800200 */
[----:B------:R-:W-:Y:S02]  /*15c0*/  IADD3 R13, PT, PT, R13, -0x7f, RZ ;  /* 0xffffff810d0d7810 */ /* 0x000fe40007ffe0ff */
[----:B------:R-:W-:-:S03]  /*15d0*/  IADD3 R21, PT, PT, -R16, R19, RZ ;  /* 0x0000001310157210 */ /* 0x000fc60007ffe1ff */
[----:B------:R-:W-:Y:S01]  /*15e0*/  IMAD R0, R13, -0x800000, R0 ;  /* 0xff8000000d007824 */ /* 0x000fe200078e0200 */
[----:B------:R-:W0:Y:S01]  /*15f0*/  MUFU.RCP R16, R21 ;  /* 0x0000001500107308 */ /* 0x000e220000001000 */
[----:B------:R-:W-:Y:S01]  /*1600*/  FADD.FTZ R17, -R21, -RZ ;  /* 0x800000ff15117221 */ /* 0x000fe20000010100 */
[----:B------:R-:W-:-:S04]  /*1610*/  IADD3 R13, PT, PT, R13, 0x7f, -R9 ;  /* 0x0000007f0d0d7810 */ /* 0x000fc80007ffe809 */
[----:B------:R-:W-:Y:S01]  /*1620*/  IADD3 R13, PT, PT, R13, R10, RZ ;  /* 0x0000000a0d0d7210 */ /* 0x000fe20007ffe0ff */
[----:B0-----:R-:W-:-:S04]  /*1630*/  FFMA R19, R16, R17, 1 ;  /* 0x3f80000010137423 */ /* 0x001fc80000000011 */
[----:B------:R-:W-:-:S04]  /*1640*/  FFMA R19, R16, R19, R16 ;  /* 0x0000001310137223 */ /* 0x000fc80000000010 */
[----:B------:R-:W-:-:S04]  /*1650*/  FFMA R16, R0, R19, RZ ;  /* 0x0000001300107223 */ /* 0x000fc800000000ff */
[----:B------:R-:W-:-:S04]  /*1660*/  FFMA R20, R17, R16, R0 ;  /* 0x0000001011147223 */ /* 0x000fc80000000000 */
[----:B------:R-:W-:-:S04]  /*1670*/  FFMA R20, R19, R20, R16 ;  /* 0x0000001413147223 */ /* 0x000fc80000000010 */
[----:B------:R-:W-:-:S04]  /*1680*/  FFMA R17, R17, R20, R0 ;  /* 0x0000001411117223 */ /* 0x000fc80000000000 */
[----:B------:R-:W-:-:S05]  /*1690*/  FFMA R0, R19, R17, R20 ;  /* 0x0000001113007223 */ /* 0x000fca0000000014 */
[----:B------:R-:W-:-:S04]  /*16a0*/  SHF.R.U32.HI R9, RZ, 0x17, R0 ;  /* 0x00000017ff097819 */ /* 0x000fc80000011600 */
[----:B------:R-:W-:-:S04]  /*16b0*/  LOP3.LUT R10, R9, 0xff, RZ, 0xc0, !PT ;  /* 0x000000ff090a7812 */ /* 0x000fc800078ec0ff */
[----:B------:R-:W-:-:S04]  /*16c0*/  IADD3 R9, PT, PT, R10, R13, RZ ;  /* 0x0000000d0a097210 */ /* 0x000fc80007ffe0ff */
[----:B------:R-:W-:-:S04]  /*16d0*/  IADD3 R10, PT, PT, R9, -0x1, RZ ;  /* 0xffffffff090a7810 */ /* 0x000fc80007ffe0ff */
[----:B------:R-:W-:-:S13]  /*16e0*/  ISETP.GE.U32.AND P0, PT, R10, 0xfe, PT ;  /* 0x000000fe0a00780c */ /* 0x000fda0003f06070 */
[----:B------:R-:W-:Y:S05]  /*16f0*/  @!P0 BRA `(.L_x_21) ;  /* 0x0000000000808947 */ /* 0x000fea0003800000 */
[----:B------:R-:W-:-:S13]  /*1700*/  ISETP.GT.AND P0, PT, R9, 0xfe, PT ;  /* 0x000000fe0900780c */ /* 0x000fda0003f04270 */
[----:B------:R-:W-:Y:S05]  /*1710*/  @P0 BRA `(.L_x_22) ;  /* 0x00000000006c0947 */ /* 0x000fea0003800000 */
[----:B------:R-:W-:-:S13]  /*1720*/  ISETP.GE.AND P0, PT, R9, 0x1, PT ;  /* 0x000000010900780c */ /* 0x000fda0003f06270 */
[----:B------:R-:W-:Y:S05]  /*1730*/  @P0 BRA `(.L_x_23) ;  /* 0x0000000000740947 */ /* 0x000fea0003800000 */
[----:B------:R-:W-:Y:S02]  /*1740*/  ISETP.GE.AND P0, PT, R9, -0x18, PT ;  /* 0xffffffe80900780c */ /* 0x000fe40003f06270 */
[----:B------:R-:W-:-:S11]  /*1750*/  LOP3.LUT R0, R0, 0x80000000, RZ, 0xc0, !PT ;  /* 0x8000000000007812 */ /* 0x000fd600078ec0ff */
[----:B------:R-:W-:Y:S05]  /*1760*/  @!P0 BRA `(.L_x_23) ;  /* 0x0000000000688947 */ /* 0x000fea0003800000 */
[CCC-:B------:R-:W-:Y:S01]  /*1770*/  FFMA.RZ R10, R19.reuse, R17.reuse, R20.reuse ;  /* 0x00000011130a7223 */ /* 0x1c0fe2000000c014 */
[CCC-:B------:R-:W-:Y:S01]  /*1780*/  FFMA.RP R13, R19.reuse, R17.reuse, R20.reuse ;  /* 0x00000011130d7223 */ /* 0x1c0fe20000008014 */
[----:B------:R-:W-:Y:S01]  /*1790*/  FFMA.RM R20, R19, R17, R20 ;  /* 0x0000001113147223 */ /* 0x000fe20000004014 */
[C---:B------:R-:W-:Y:S02]  /*17a0*/  IADD3 R16, PT, PT, R9.reuse, 0x20, RZ ;  /* 0x0000002009107810 */ /* 0x040fe40007ffe0ff */
[----:B------:R-:W-:Y:S02]  /*17b0*/  LOP3.LUT R10, R10, 0x7fffff, RZ, 0xc0, !PT ;  /* 0x007fffff0a0a7812 */ /* 0x000fe400078ec0ff */
[C---:B------:R-:W-:Y:S02]  /*17c0*/  ISETP.NE.AND P2, PT, R9.reuse, RZ, PT ;  /* 0x000000ff0900720c */ /* 0x040fe40003f45270 */
[----:B------:R-:W-:Y:S02]  /*17d0*/  LOP3.LUT R17, R10, 0x800000, RZ, 0xfc, !PT ;  /* 0x008000000a117812 */ /* 0x000fe400078efcff */
[----:B------:R-:W-:-:S02]  /*17e0*/  ISETP.NE.AND P1, PT, R9, RZ, PT ;  /* 0x000000ff0900720c */ /* 0x000fc40003f25270 */
[----:B------:R-:W-:Y:S02]  /*17f0*/  IADD3 R9, PT, PT, -R9, RZ, RZ ;  /* 0x000000ff09097210 */ /* 0x000fe40007ffe1ff */
[----:B------:R-:W-:Y:S02]  /*1800*/  SHF.L.U32 R16, R17, R16, RZ ;  /* 0x0000001011107219 */ /* 0x000fe400000006ff */
[----:B------:R-:W-:Y:S02]  /*1810*/  FSETP.NEU.FTZ.AND P0, PT, R13, R20, PT ;  /* 0x000000140d00720b */ /* 0x000fe40003f1d000 */
[----:B------:R-:W-:Y:S02]  /*1820*/  SEL R10, R9, RZ, P2 ;  /* 0x000000ff090a7207 */ /* 0x000fe40001000000 */
[----:B------:R-:W-:Y:S02]  /*1830*/  ISETP.NE.AND P1, PT, R16, RZ, P1 ;  /* 0x000000ff1000720c */ /* 0x000fe40000f25270 */
[----:B------:R-:W-:-:S02]  /*1840*/  SHF.R.U32.HI R16, RZ, R10, R17 ;  /* 0x0000000aff107219 */ /* 0x000fc40000011611 */
[----:B------:R-:W-:Y:S02]  /*1850*/  PLOP3.LUT P0, PT, P0, P1, PT, 0xf8, 0x8f ;  /* 0x00000000008f781c */ /* 0x000fe40000703f70 */
[----:B------:R-:W-:Y:S02]  /*1860*/  SHF.R.U32.HI R10, RZ, 0x1, R16 ;  /* 0x00000001ff0a7819 */ /* 0x000fe40000011610 */
[----:B------:R-:W-:-:S04]  /*1870*/  SEL R9, RZ, 0x1, !P0 ;  /* 0x00000001ff097807 */ /* 0x000fc80004000000 */
[----:B------:R-:W-:-:S04]  /*1880*/  LOP3.LUT R9, R9, 0x1, R10, 0xf8, !PT ;  /* 0x0000000109097812 */ /* 0x000fc800078ef80a */
[----:B------:R-:W-:-:S04]  /*1890*/  LOP3.LUT R9, R9, R16, RZ, 0xc0, !PT ;  /* 0x0000001009097212 */ /* 0x000fc800078ec0ff */
[----:B------:R-:W-:-:S04]  /*18a0*/  IADD3 R9, PT, PT, R10, R9, RZ ;  /* 0x000000090a097210 */ /* 0x000fc80007ffe0ff */
[----:B------:R-:W-:Y:S01]  /*18b0*/  LOP3.LUT R0, R9, R0, RZ, 0xfc, !PT ;  /* 0x0000000009007212 */ /* 0x000fe200078efcff */
[----:B------:R-:W-:Y:S06]  /*18c0*/  BRA `(.L_x_23) ;  /* 0x0000000000107947 */ /* 0x000fec0003800000 */
.L_x_22:
[----:B------:R-:W-:-:S04]  /*18d0*/  LOP3.LUT R0, R0, 0x80000000, RZ, 0xc0, !PT ;  /* 0x8000000000007812 */ /* 0x000fc800078ec0ff */
[----:B------:R-:W-:Y:S01]  /*18e0*/  LOP3.LUT R0, R0, 0x7f800000, RZ, 0xfc, !PT ;  /* 0x7f80000000007812 */ /* 0x000fe200078efcff */
[----:B------:R-:W-:Y:S06]  /*18f0*/  BRA `(.L_x_23) ;  /* 0x0000000000047947 */ /* 0x000fec0003800000 */
.L_x_21:
[----:B------:R-:W-:-:S07]  /*1900*/  LEA R0, R13, R0, 0x17 ;  /* 0x000000000d007211 */ /* 0x000fce00078eb8ff */
.L_x_23:
[----:B------:R-:W-:Y:S05]  /*1910*/  BSYNC.RECONVERGENT B2 ;  /* 0x0000000000027941 */ /* 0x000fea0003800200 */
.L_x_20:
[----:B------:R-:W-:Y:S05]  /*1920*/  BRA `(.L_x_24) ;  /* 0x0000000000207947 */ /* 0x000fea0003800000 */
.L_x_19:
[----:B------:R-:W-:-:S04]  /*1930*/  LOP3.LUT R0, R19, 0x80000000, R0, 0x48, !PT ;  /* 0x8000000013007812 */ /* 0x000fc800078e4800 */
[----:B------:R-:W-:Y:S01]  /*1940*/  LOP3.LUT R0, R0, 0x7f800000, RZ, 0xfc, !PT ;  /* 0x7f80000000007812 */ /* 0x000fe200078efcff */
[----:B------:R-:W-:Y:S06]  /*1950*/  BRA `(.L_x_24) ;  /* 0x0000000000147947 */ /* 0x000fec0003800000 */
.L_x_18:
[----:B------:R-:W-:Y:S01]  /*1960*/  LOP3.LUT R0, R19, 0x80000000, R0, 0x48, !PT ;  /* 0x8000000013007812 */ /* 0x000fe200078e4800 */
[----:B------:R-:W-:Y:S06]  /*1970*/  BRA `(.L_x_24) ;  /* 0x00000000000c7947 */ /* 0x000fec0003800000 */
.L_x_17:
[----:B------:R-:W0:Y:S01]  /*1980*/  MUFU.RSQ R0, -QNAN ;  /* 0xffc0000000007908 */ /* 0x000e220000001400 */
[----:B------:R-:W-:Y:S05]  /*1990*/  BRA `(.L_x_24) ;  /* 0x0000000000047947 */ /* 0x000fea0003800000 */
.L_x_16:
[----:B------:R-:W-:-:S07]  /*19a0*/  FADD.FTZ R0, R0, R3 ;  /* 0x0000000300007221 */ /* 0x000fce0000010000 */
.L_x_24:
[----:B------:R-:W-:Y:S05]  /*19b0*/  BSYNC.RECONVERGENT B1 ;  /* 0x0000000000017941 */ /* 0x000fea0003800200 */
.L_x_14:
[----:B------:R-:W-:Y:S01]  /*19c0*/  HFMA2 R17, -RZ, RZ, 0, 0 ;  /* 0x00000000ff117431 */ /* 0x000fe200000001ff */
[----:B------:R-:W-:-:S04]  /*19d0*/  MOV R16, R2 ;  /* 0x0000000200107202 */ /* 0x000fc80000000f00 */
[----:B0-----:R-:W-:Y:S05]  /*19e0*/  RET.REL.NODEC R16 `(gaussian_blur) ;  /* 0xffffffe410847950 */ /* 0x001fea0003c3ffff */
.L_x_25:
[----:B------:R-:W-:-:S00]  /*19f0*/  BRA `(.L_x_25) ;  /* 0xfffffffc00fc7947 */ /* 0x000fc0000383ffff */
[----:B------:R-:W-:-:S00]  /*1a00*/  NOP ;  /* 0x0000000000007918 */ /* 0x000fc00000000000 */
[----:B------:R-:W-:-:S00]  /*1a10*/  NOP ;  /* 0x0000000000007918 */ /* 0x000fc00000000000 */
[----:B------:R-:W-:-:S00]  /*1a20*/  NOP ;  /* 0x0000000000007918 */ /* 0x000fc00000000000 */
[----:B------:R-:W-:-:S00]  /*1a30*/  NOP ;  /* 0x0000000000007918 */ /* 0x000fc00000000000 */
[----:B------:R-:W-:-:S00]  /*1a40*/  NOP ;  /* 0x0000000000007918 */ /* 0x000fc00000000000 */
[----:B------:R-:W-:-:S00]  /*1a50*/  NOP ;  /* 0x0000000000007918 */ /* 0x000fc00000000000 */
[----:B------:R-:W-:-:S00]  /*1a60*/  NOP ;  /* 0x0000000000007918 */ /* 0x000fc00000000000 */
[----:B------:R-:W-:-:S00]  /*1a70*/  NOP ;  /* 0x0000000000007918 */ /* 0x000fc00000000000 */
.L_x_26:


//--------------------- .nv.shared.reserved.0     --------------------------
	.section	.nv.shared.reserved.0,"aw",@nobits
	.weak		__nv_reservedSMEM_offset_0_alias
	.size		__nv_reservedSMEM_offset_0_alias, 0, 64
	.other		__nv_reservedSMEM_offset_0_alias,@"STO_CUDA_RESERVED_SHARED STV_DEFAULT"
__nv_reservedSMEM_offset_0_alias:
	.zero		0
	.zero		64


//--------------------- .nv.constant0.gaussian_blur --------------------------
	.section	.nv.constant0.gaussian_blur,"a",@progbits
	.sectionflags	@""
	.align	4
.nv.constant0.gaussian_blur:
	.zero		924


//--------------------- SYMBOLS --------------------------

	.type		.nv.reservedSmem.offset0,@object
	.size		.nv.reservedSmem.offset0,0x4
